// auto-generated by cutlass_sweep.gemm — config: {"arch": "sm_90", "cluster_m": 1, "cluster_n": 1, "dtype": "bf16", "stages": 4, "tile_k": 64, "tile_m": 128, "tile_n": 64}
#include "cutlass/cutlass.h"
#include "cutlass/gemm/collective/collective_builder.hpp"
#include "cutlass/gemm/device/gemm_universal_adapter.h"
#include "cutlass/gemm/kernel/gemm_universal.hpp"
#include "cutlass/epilogue/collective/collective_builder.hpp"

using ElemA = cutlass::bfloat16_t;
using ElemB = cutlass::bfloat16_t;
using ElemCD = cutlass::bfloat16_t;
using Acc  = float;
using TileShape    = cute::Shape<cute::_128, cute::_64, cute::_64>;
using ClusterShape = cute::Shape<cute::_1, cute::_1, cute::_1>;

using CollectiveEpilogue = typename cutlass::epilogue::collective::CollectiveBuilder<
    cutlass::arch::Sm90, cutlass::arch::OpClassTensorOp,
    TileShape, ClusterShape,
    cutlass::epilogue::collective::EpilogueTileAuto,
    Acc, Acc,
    ElemCD, cutlass::layout::RowMajor, 128 / cutlass::sizeof_bits<ElemCD>::value,
    ElemCD, cutlass::layout::RowMajor, 128 / cutlass::sizeof_bits<ElemCD>::value,
    cutlass::epilogue::collective::EpilogueScheduleAuto
  >::CollectiveOp;

using CollectiveMainloop = typename cutlass::gemm::collective::CollectiveBuilder<
    cutlass::arch::Sm90, cutlass::arch::OpClassTensorOp,
    ElemA, cutlass::layout::RowMajor, 128 / cutlass::sizeof_bits<ElemA>::value,
    ElemB, cutlass::layout::ColumnMajor, 128 / cutlass::sizeof_bits<ElemB>::value,
    Acc,
    TileShape, ClusterShape,
    cutlass::gemm::collective::StageCount<4>,
    cutlass::gemm::collective::KernelScheduleAuto
  >::CollectiveOp;

using GemmKernel = cutlass::gemm::kernel::GemmUniversal<
    cute::Shape<int,int,int,int>,
    CollectiveMainloop,
    CollectiveEpilogue
>;
using Gemm = cutlass::gemm::device::GemmUniversalAdapter<GemmKernel>;

// Force the device kernel symbol into the cubin without needing a host main.
auto* _anchor = &cutlass::device_kernel<GemmKernel>;


// ===== COMPILED SASS (sm_90a) =====

	.target	sm_90a

	.elftype	@"ET_EXEC"


//--------------------- .note.nv.tkinfo           --------------------------
	.section	.note.nv.tkinfo,"",@"SHT_NOTE"
	.sectionflags	@"SHF_NOTE_NV_TKINFO"
	.tkinfo
        /*0018*/ 	.word	0x00000002
        /*0030*/ 	.string	""
        /*0030*/ 	.string	"ptxas"
        /*0030*/ 	.string	"Cuda compilation tools, release 13.0, V13.0.88"
        /*0030*/ 	.string	"Build cuda_13.0.r13.0/compiler.36424714_0"
        /*0030*/ 	.string	"-arch sm_90a -m 64 "



//--------------------- .note.nv.cuinfo           --------------------------
	.section	.note.nv.cuinfo,"",@"SHT_NOTE"
	.sectionflags	@"SHF_NOTE_NV_CUINFO"
        /*0018*/ 	.short	0x0002
        /*001a*/ 	.short	0x005a
        /*001c*/ 	.short	0x0082
	.zero		2


//--------------------- .nv.info                  --------------------------
	.section	.nv.info,"",@"SHT_CUDA_INFO"
	.align	4


	//----- nvinfo : EIATTR_REGCOUNT
	.align		4
        /*0000*/ 	.byte	0x04, 0x2f
        /*0002*/ 	.short	(.L_15 - .L_14)
	.align		4
.L_14:
        /*0004*/ 	.word	index@(_ZN7cutlass13device_kernelINS_4gemm6kernel13GemmUniversalIN4cute5tupleIJiiiiEEENS1_10collective13CollectiveMmaINS1_34MainloopSm90TmaGmmaWarpSpecializedILi4ENS5_IJNS4_1CILi1EEESB_SB_EEENS1_35KernelTmaWarpSpecializedCooperativeEEENS5_IJNSA_ILi128EEENSA_ILi64EEESG_EEENS_10bfloat16_tENS5_IJlSB_lEEESI_SJ_NS4_8TiledMMAINS4_8MMA_AtomIJNS4_4SM904GMMA27MMA_64x64x16_F32BF16BF16_SSILNSN_5MajorE0ELSP_0ELNSN_7ScaleInE1ELSQ_1EEEEEENS4_6LayoutINS5_IJNSA_ILi2EEESB_SB_EEENS5_IJSB_NSA_ILi0EEESW_EEEEENS5_IJNS4_10UnderscoreESZ_SZ_EEEEENS4_13SM90_TMA_LOADENS4_14ComposedLayoutINS4_7SwizzleILi3ELi4ELi3EEENS4_18smem_ptr_flag_bitsILi16EEENST_INS5_IJNSA_ILi8EEESG_EEENS5_IJSG_SB_EEEEEEEvNS4_8identityES12_S1C_vS1D_EENS_8epilogue10collective6detail29Sm90TmaWarpSpecializedAdapterINS1G_15DefaultEpilogueISI_SJ_SJ_NS1F_6thread17LinearCombinationISI_Li1EffLNS1K_9ScaleType4KindE0ELNS_15FloatRoundStyleE2ESI_EENS1_15EpilogueDefaultEEEEEvvEEEEvNT_6ParamsE)
        /*0008*/ 	.word	0x000000a8


	//----- nvinfo : EIATTR_FRAME_SIZE
	.align		4
.L_15:
        /*000c*/ 	.byte	0x04, 0x11
        /*000e*/ 	.short	(.L_17 - .L_16)
	.align		4
.L_16:
        /*0010*/ 	.word	index@(_ZN7cutlass13device_kernelINS_4gemm6kernel13GemmUniversalIN4cute5tupleIJiiiiEEENS1_10collective13CollectiveMmaINS1_34MainloopSm90TmaGmmaWarpSpecializedILi4ENS5_IJNS4_1CILi1EEESB_SB_EEENS1_35KernelTmaWarpSpecializedCooperativeEEENS5_IJNSA_ILi128EEENSA_ILi64EEESG_EEENS_10bfloat16_tENS5_IJlSB_lEEESI_SJ_NS4_8TiledMMAINS4_8MMA_AtomIJNS4_4SM904GMMA27MMA_64x64x16_F32BF16BF16_SSILNSN_5MajorE0ELSP_0ELNSN_7ScaleInE1ELSQ_1EEEEEENS4_6LayoutINS5_IJNSA_ILi2EEESB_SB_EEENS5_IJSB_NSA_ILi0EEESW_EEEEENS5_IJNS4_10UnderscoreESZ_SZ_EEEEENS4_13SM90_TMA_LOADENS4_14ComposedLayoutINS4_7SwizzleILi3ELi4ELi3EEENS4_18smem_ptr_flag_bitsILi16EEENST_INS5_IJNSA_ILi8EEESG_EEENS5_IJSG_SB_EEEEEEEvNS4_8identityES12_S1C_vS1D_EENS_8epilogue10collective6detail29Sm90TmaWarpSpecializedAdapterINS1G_15DefaultEpilogueISI_SJ_SJ_NS1F_6thread17LinearCombinationISI_Li1EffLNS1K_9ScaleType4KindE0ELNS_15FloatRoundStyleE2ESI_EENS1_15EpilogueDefaultEEEEEvvEEEEvNT_6ParamsE)
        /*0014*/ 	.word	0x00000000


	//----- nvinfo : EIATTR_MIN_STACK_SIZE
	.align		4
.L_17:
        /*0018*/ 	.byte	0x04, 0x12
        /*001a*/ 	.short	(.L_19 - .L_18)
	.align		4
.L_18:
        /*001c*/ 	.word	index@(_ZN7cutlass13device_kernelINS_4gemm6kernel13GemmUniversalIN4cute5tupleIJiiiiEEENS1_10collective13CollectiveMmaINS1_34MainloopSm90TmaGmmaWarpSpecializedILi4ENS5_IJNS4_1CILi1EEESB_SB_EEENS1_35KernelTmaWarpSpecializedCooperativeEEENS5_IJNSA_ILi128EEENSA_ILi64EEESG_EEENS_10bfloat16_tENS5_IJlSB_lEEESI_SJ_NS4_8TiledMMAINS4_8MMA_AtomIJNS4_4SM904GMMA27MMA_64x64x16_F32BF16BF16_SSILNSN_5MajorE0ELSP_0ELNSN_7ScaleInE1ELSQ_1EEEEEENS4_6LayoutINS5_IJNSA_ILi2EEESB_SB_EEENS5_IJSB_NSA_ILi0EEESW_EEEEENS5_IJNS4_10UnderscoreESZ_SZ_EEEEENS4_13SM90_TMA_LOADENS4_14ComposedLayoutINS4_7SwizzleILi3ELi4ELi3EEENS4_18smem_ptr_flag_bitsILi16EEENST_INS5_IJNSA_ILi8EEESG_EEENS5_IJSG_SB_EEEEEEEvNS4_8identityES12_S1C_vS1D_EENS_8epilogue10collective6detail29Sm90TmaWarpSpecializedAdapterINS1G_15DefaultEpilogueISI_SJ_SJ_NS1F_6thread17LinearCombinationISI_Li1EffLNS1K_9ScaleType4KindE0ELNS_15FloatRoundStyleE2ESI_EENS1_15EpilogueDefaultEEEEEvvEEEEvNT_6ParamsE)
        /*0020*/ 	.word	0x00000000
.L_19:


//--------------------- .nv.compat                --------------------------
	.section	.nv.compat,"",@"SHT_CUDA_COMPAT_INFO"
	.align	4
        /*0000*/ 	.byte	0x02, 0x09, 0x01, 0x00, 0x02, 0x02, 0x04, 0x00, 0x02, 0x05, 0x05, 0x00, 0x03, 0x07, 0x01, 0x01
        /*0010*/ 	.byte	0x02, 0x03, 0x01, 0x00, 0x02, 0x06, 0x01, 0x00, 0x04, 0x0b, 0x08, 0x00, 0x00, 0x00, 0x00, 0x00
        /*0020*/ 	.byte	0x00, 0x00, 0x00, 0x00


//--------------------- .nv.info._ZN7cutlass13device_kernelINS_4gemm6kernel13GemmUniversalIN4cute5tupleIJiiiiEEENS1_10collective13CollectiveMmaINS1_34MainloopSm90TmaGmmaWarpSpecializedILi4ENS5_IJNS4_1CILi1EEESB_SB_EEENS1_35KernelTmaWarpSpecializedCooperativeEEENS5_IJNSA_ILi128EEENSA_ILi64EEESG_EEENS_10bfloat16_tENS5_IJlSB_lEEESI_SJ_NS4_8TiledMMAINS4_8MMA_AtomIJNS4_4SM904GMMA27MMA_64x64x16_F32BF16BF16_SSILNSN_5MajorE0ELSP_0ELNSN_7ScaleInE1ELSQ_1EEEEEENS4_6LayoutINS5_IJNSA_ILi2EEESB_SB_EEENS5_IJSB_NSA_ILi0EEESW_EEEEENS5_IJNS4_10UnderscoreESZ_SZ_EEEEENS4_13SM90_TMA_LOADENS4_14ComposedLayoutINS4_7SwizzleILi3ELi4ELi3EEENS4_18smem_ptr_flag_bitsILi16EEENST_INS5_IJNSA_ILi8EEESG_EEENS5_IJSG_SB_EEEEEEEvNS4_8identityES12_S1C_vS1D_EENS_8epilogue10collective6detail29Sm90TmaWarpSpecializedAdapterINS1G_15DefaultEpilogueISI_SJ_SJ_NS1F_6thread17LinearCombinationISI_Li1EffLNS1K_9ScaleType4KindE0ELNS_15FloatRoundStyleE2ESI_EENS1_15EpilogueDefaultEEEEEvvEEEEvNT_6ParamsE --------------------------
	.section	.nv.info._ZN7cutlass13device_kernelINS_4gemm6kernel13GemmUniversalIN4cute5tupleIJiiiiEEENS1_10collective13CollectiveMmaINS1_34MainloopSm90TmaGmmaWarpSpecializedILi4ENS5_IJNS4_1CILi1EEESB_SB_EEENS1_35KernelTmaWarpSpecializedCooperativeEEENS5_IJNSA_ILi128EEENSA_ILi64EEESG_EEENS_10bfloat16_tENS5_IJlSB_lEEESI_SJ_NS4_8TiledMMAINS4_8MMA_AtomIJNS4_4SM904GMMA27MMA_64x64x16_F32BF16BF16_SSILNSN_5MajorE0ELSP_0ELNSN_7ScaleInE1ELSQ_1EEEEEENS4_6LayoutINS5_IJNSA_ILi2EEESB_SB_EEENS5_IJSB_NSA_ILi0EEESW_EEEEENS5_IJNS4_10UnderscoreESZ_SZ_EEEEENS4_13SM90_TMA_LOADENS4_14ComposedLayoutINS4_7SwizzleILi3ELi4ELi3EEENS4_18smem_ptr_flag_bitsILi16EEENST_INS5_IJNSA_ILi8EEESG_EEENS5_IJSG_SB_EEEEEEEvNS4_8identityES12_S1C_vS1D_EENS_8epilogue10collective6detail29Sm90TmaWarpSpecializedAdapterINS1G_15DefaultEpilogueISI_SJ_SJ_NS1F_6thread17LinearCombinationISI_Li1EffLNS1K_9ScaleType4KindE0ELNS_15FloatRoundStyleE2ESI_EENS1_15EpilogueDefaultEEEEEvvEEEEvNT_6ParamsE,"",@"SHT_CUDA_INFO"
	.sectionflags	@""
	.align	4


	//----- nvinfo : EIATTR_CUDA_API_VERSION
	.align		4
        /*0000*/ 	.byte	0x04, 0x37
        /*0002*/ 	.short	(.L_21 - .L_20)
.L_20:
        /*0004*/ 	.word	0x00000082


	//----- nvinfo : EIATTR_KPARAM_INFO
	.align		4
.L_21:
        /*0008*/ 	.byte	0x04, 0x17
        /*000a*/ 	.short	(.L_23 - .L_22)
.L_22:
        /*000c*/ 	.word	0x00000000
        /*0010*/ 	.short	0x0000
        /*0012*/ 	.short	0x0070
        /*0014*/ 	.byte	0x00, 0xf0, 0x01, 0x10


	//----- nvinfo : EIATTR_SPARSE_MMA_MASK
	.align		4
.L_23:
        /*0018*/ 	.byte	0x03, 0x50
        /*001a*/ 	.short	0x0000


	//----- nvinfo : EIATTR_MAXREG_COUNT
	.align		4
        /*001c*/ 	.byte	0x03, 0x1b
        /*001e*/ 	.short	0x00a8


	//----- nvinfo : EIATTR_NUM_BARRIERS
	.align		4
        /*0020*/ 	.byte	0x02, 0x4c
        /*0022*/ 	.byte	0x01
	.zero		1


	//----- nvinfo : EIATTR_EXTERNS
	.align		4
        /*0024*/ 	.byte	0x04, 0x0f
        /*0026*/ 	.short	(.L_25 - .L_24)


	//   ....[0]....
	.align		4
.L_24:
        /*0028*/ 	.word	index@(__assertfail)


	//----- nvinfo : EIATTR_MERCURY_ISA_VERSION
	.align		4
.L_25:
        /*002c*/ 	.byte	0x03, 0x5f
        /*002e*/ 	.short	0x0101


	//----- nvinfo : EIATTR_INT_WARP_WIDE_INSTR_OFFSETS
	.align		4
        /*0030*/ 	.byte	0x04, 0x31
        /*0032*/ 	.short	(.L_27 - .L_26)


	//   ....[0]....
.L_26:
        /*0034*/ 	.word	0x000003b0


	//   ....[1]....
        /*0038*/ 	.word	0x000003e0


	//   ....[2]....
        /*003c*/ 	.word	0x000004c0


	//----- nvinfo : EIATTR_COOP_GROUP_MASK_REGIDS
	.align		4
.L_27:
        /*0040*/ 	.byte	0x04, 0x29
        /*0042*/ 	.short	(.L_29 - .L_28)


	//   ....[0]....
.L_28:
        /*0044*/ 	.word	0xffffffff


	//   ....[1]....
        /*0048*/ 	.word	0xffffffff


	//   ....[2]....
        /*004c*/ 	.word	0xffffffff


	//   ....[3]....
        /*0050*/ 	.word	0xffffffff


	//   ....[4]....
        /*0054*/ 	.word	0xffffffff


	//----- nvinfo : EIATTR_COOP_GROUP_INSTR_OFFSETS
	.align		4
.L_29:
        /*0058*/ 	.byte	0x04, 0x28
        /*005a*/ 	.short	(.L_31 - .L_30)


	//   ....[0]....
.L_30:
        /*005c*/ 	.word	0x00000060


	//   ....[1]....
        /*0060*/ 	.word	0x00000070


	//   ....[2]....
        /*0064*/ 	.word	0x00000130


	//   ....[3]....
        /*0068*/ 	.word	0x000002c0


	//   ....[4]....
        /*006c*/ 	.word	0x00000f70


	//----- nvinfo : EIATTR_REG_RECONFIG
	.align		4
.L_31:
        /*0070*/ 	.byte	0x01, 0x54
	.zero		2


	//----- nvinfo : EIATTR_SYSCALL_OFFSETS
	.align		4
        /*0074*/ 	.byte	0x04, 0x46
        /*0076*/ 	.short	(.L_33 - .L_32)


	//   ....[0]....
.L_32:
        /*0078*/ 	.word	0x00001130


	//----- nvinfo : EIATTR_MBARRIER_INSTR_OFFSETS
	.align		4
.L_33:
        /*007c*/ 	.byte	0x04, 0x39
        /*007e*/ 	.short	(.L_35 - .L_34)


	//   ....[0]....
.L_34:
        /*0080*/ 	.word	0x00000230
        /*0084*/ 	.word	0x000000ff
        /*0088*/ 	.word	0x00000000
        /*008c*/ 	.short	0x0100
        /*008e*/ 	.byte	0x08
	.zero		1


	//   ....[1]....
        /*0090*/ 	.word	0x00000240
        /*0094*/ 	.word	0x000000ff
        /*0098*/ 	.word	0x00000020
        /*009c*/ 	.short	0x0100
        /*009e*/ 	.byte	0x08
	.zero		1


	//   ....[2]....
        /*00a0*/ 	.word	0x00000250
        /*00a4*/ 	.word	0x000000ff
        /*00a8*/ 	.word	0x00000008
        /*00ac*/ 	.short	0x0100
        /*00ae*/ 	.byte	0x08
	.zero		1


	//   ....[3]....
        /*00b0*/ 	.word	0x00000260
        /*00b4*/ 	.word	0x000000ff
        /*00b8*/ 	.word	0x00000028
        /*00bc*/ 	.short	0x0100
        /*00be*/ 	.byte	0x08
	.zero		1


	//   ....[4]....
        /*00c0*/ 	.word	0x00000270
        /*00c4*/ 	.word	0x000000ff
        /*00c8*/ 	.word	0x00000010
        /*00cc*/ 	.short	0x0100
        /*00ce*/ 	.byte	0x08
	.zero		1


	//   ....[5]....
        /*00d0*/ 	.word	0x00000280
        /*00d4*/ 	.word	0x000000ff
        /*00d8*/ 	.word	0x00000030
        /*00dc*/ 	.short	0x0100
        /*00de*/ 	.byte	0x08
	.zero		1


	//   ....[6]....
        /*00e0*/ 	.word	0x00000290
        /*00e4*/ 	.word	0x000000ff
        /*00e8*/ 	.word	0x00000018
        /*00ec*/ 	.short	0x0100
        /*00ee*/ 	.byte	0x08
	.zero		1


	//   ....[7]....
        /*00f0*/ 	.word	0x000002a0
        /*00f4*/ 	.word	0x000000ff
        /*00f8*/ 	.word	0x00000038
        /*00fc*/ 	.short	0x0100
        /*00fe*/ 	.byte	0x08
	.zero		1


	//   ....[8]....
        /*0100*/ 	.word	0x00000530
        /*0104*/ 	.word	0x000000ff
        /*0108*/ 	.word	0x00000050
        /*010c*/ 	.short	0x0100
        /*010e*/ 	.byte	0x06
	.zero		1


	//   ....[9]....
        /*0110*/ 	.word	0x00000590
        /*0114*/ 	.word	0x000000ff
        /*0118*/ 	.word	0x00000058
        /*011c*/ 	.short	0x0100
        /*011e*/ 	.byte	0x06
	.zero		1


	//   ....[10]....
        /*0120*/ 	.word	0x000011b0
        /*0124*/ 	.word	0x00000003
        /*0128*/ 	.word	0x00000000
        /*012c*/ 	.short	0x010a
        /*012e*/ 	.byte	0x3f
	.zero		1


	//   ....[11]....
        /*0130*/ 	.word	0x000011f0
        /*0134*/ 	.word	0x00000003
        /*0138*/ 	.word	0x00000000
        /*013c*/ 	.short	0x010a
        /*013e*/ 	.byte	0x3f
	.zero		1


	//   ....[12]....
        /*0140*/ 	.word	0x00001590
        /*0144*/ 	.word	0x000000ff
        /*0148*/ 	.word	0x00000000
        /*014c*/ 	.short	0x010a
        /*014e*/ 	.byte	0x08
	.zero		1


	//   ....[13]....
        /*0150*/ 	.word	0x000015d0
        /*0154*/ 	.word	0x000000ff
        /*0158*/ 	.word	0x00000000
        /*015c*/ 	.short	0x010a
        /*015e*/ 	.byte	0x08
	.zero		1


	//   ....[14]....
        /*0160*/ 	.word	0x00001830
        /*0164*/ 	.word	0x000000ff
        /*0168*/ 	.word	0x00000000
        /*016c*/ 	.short	0x0101
        /*016e*/ 	.byte	0x08
	.zero		1


	//   ....[15]....
        /*0170*/ 	.word	0x00001a10
        /*0174*/ 	.word	0x000000ff
        /*0178*/ 	.word	0x00000000
        /*017c*/ 	.short	0x0101
        /*017e*/ 	.byte	0x04
	.zero		1


	//   ....[16]....
        /*0180*/ 	.word	0x00004fb0
        /*0184*/ 	.word	0x0000000c
        /*0188*/ 	.word	0x00000020
        /*018c*/ 	.short	0x010a
        /*018e*/ 	.byte	0x3f
	.zero		1


	//   ....[17]....
        /*0190*/ 	.word	0x00005370
        /*0194*/ 	.word	0x00000005
        /*0198*/ 	.word	0x00000058
        /*019c*/ 	.short	0x0101
        /*019e*/ 	.byte	0x3f
	.zero		1


	//   ....[18]....
        /*01a0*/ 	.word	0x00005a70
        /*01a4*/ 	.word	0x00000007
        /*01a8*/ 	.word	0x00000000
        /*01ac*/ 	.short	0x010a
        /*01ae*/ 	.byte	0x3f
	.zero		1


	//   ....[19]....
        /*01b0*/ 	.word	0x00005af0
        /*01b4*/ 	.word	0x00000006
        /*01b8*/ 	.word	0x00000000
        /*01bc*/ 	.short	0x010a
        /*01be*/ 	.byte	0x3f
	.zero		1


	//   ....[20]....
        /*01c0*/ 	.word	0x00005b80
        /*01c4*/ 	.word	0x00000007
        /*01c8*/ 	.word	0x00000000
        /*01cc*/ 	.short	0x010a
        /*01ce*/ 	.byte	0x3f
	.zero		1


	//   ....[21]....
        /*01d0*/ 	.word	0x00005c10
        /*01d4*/ 	.word	0x00000005
        /*01d8*/ 	.word	0x00000000
        /*01dc*/ 	.short	0x010a
        /*01de*/ 	.byte	0x3f
	.zero		1


	//   ....[22]....
        /*01e0*/ 	.word	0x00005c70
        /*01e4*/ 	.word	0x00000003
        /*01e8*/ 	.word	0x00000000
        /*01ec*/ 	.short	0x010a
        /*01ee*/ 	.byte	0x3f
	.zero		1


	//   ....[23]....
        /*01f0*/ 	.word	0x00005cd0
        /*01f4*/ 	.word	0x00000004
        /*01f8*/ 	.word	0x00000000
        /*01fc*/ 	.short	0x010a
        /*01fe*/ 	.byte	0x3f
	.zero		1


	//   ....[24]....
        /*0200*/ 	.word	0x00005da0
        /*0204*/ 	.word	0x0000000c
        /*0208*/ 	.word	0x00000020
        /*020c*/ 	.short	0x010a
        /*020e*/ 	.byte	0x3f
	.zero		1


	//   ....[25]....
        /*0210*/ 	.word	0x00005e70
        /*0214*/ 	.word	0x00000007
        /*0218*/ 	.word	0x00000000
        /*021c*/ 	.short	0x010a
        /*021e*/ 	.byte	0x3f
	.zero		1


	//   ....[26]....
        /*0220*/ 	.word	0x00005ec0
        /*0224*/ 	.word	0x00000006
        /*0228*/ 	.word	0x00000000
        /*022c*/ 	.short	0x010a
        /*022e*/ 	.byte	0x3f
	.zero		1


	//   ....[27]....
        /*0230*/ 	.word	0x00005f10
        /*0234*/ 	.word	0x00000007
        /*0238*/ 	.word	0x00000000
        /*023c*/ 	.short	0x010a
        /*023e*/ 	.byte	0x3f
	.zero		1


	//----- nvinfo : EIATTR_NUM_MBARRIERS
	.align		4
.L_35:
        /*0240*/ 	.byte	0x03, 0x38
        /*0242*/ 	.short	0x000a


	//----- nvinfo : EIATTR_EXIT_INSTR_OFFSETS
	.align		4
        /*0244*/ 	.byte	0x04, 0x1c
        /*0246*/ 	.short	(.L_37 - .L_36)


	//   ....[0]....
.L_36:
        /*0248*/ 	.word	0x000005e0


	//   ....[1]....
        /*024c*/ 	.word	0x00000ea0


	//   ....[2]....
        /*0250*/ 	.word	0x00004620


	//   ....[3]....
        /*0254*/ 	.word	0x00004c50


	//   ....[4]....
        /*0258*/ 	.word	0x00005c60


	//----- nvinfo : EIATTR_MAX_THREADS
	.align		4
.L_37:
        /*025c*/ 	.byte	0x04, 0x05
        /*025e*/ 	.short	(.L_39 - .L_38)
.L_38:
        /*0260*/ 	.word	0x00000180
        /*0264*/ 	.word	0x00000001
        /*0268*/ 	.word	0x00000001


	//----- nvinfo : EIATTR_CRS_STACK_SIZE
	.align		4
.L_39:
        /*026c*/ 	.byte	0x04, 0x1e
        /*026e*/ 	.short	(.L_41 - .L_40)
.L_40:
        /*0270*/ 	.word	0x00000000


	//----- nvinfo : EIATTR_CBANK_PARAM_SIZE
	.align		4
.L_41:
        /*0274*/ 	.byte	0x03, 0x19
        /*0276*/ 	.short	0x0470


	//----- nvinfo : EIATTR_PARAM_CBANK
	.align		4
        /*0278*/ 	.byte	0x04, 0x0a
        /*027a*/ 	.short	(.L_43 - .L_42)
	.align		4
.L_42:
        /*027c*/ 	.word	index@(.nv.constant0._ZN7cutlass13device_kernelINS_4gemm6kernel13GemmUniversalIN4cute5tupleIJiiiiEEENS1_10collective13CollectiveMmaINS1_34MainloopSm90TmaGmmaWarpSpecializedILi4ENS5_IJNS4_1CILi1EEESB_SB_EEENS1_35KernelTmaWarpSpecializedCooperativeEEENS5_IJNSA_ILi128EEENSA_ILi64EEESG_EEENS_10bfloat16_tENS5_IJlSB_lEEESI_SJ_NS4_8TiledMMAINS4_8MMA_AtomIJNS4_4SM904GMMA27MMA_64x64x16_F32BF16BF16_SSILNSN_5MajorE0ELSP_0ELNSN_7ScaleInE1ELSQ_1EEEEEENS4_6LayoutINS5_IJNSA_ILi2EEESB_SB_EEENS5_IJSB_NSA_ILi0EEESW_EEEEENS5_IJNS4_10UnderscoreESZ_SZ_EEEEENS4_13SM90_TMA_LOADENS4_14ComposedLayoutINS4_7SwizzleILi3ELi4ELi3EEENS4_18smem_ptr_flag_bitsILi16EEENST_INS5_IJNSA_ILi8EEESG_EEENS5_IJSG_SB_EEEEEEEvNS4_8identityES12_S1C_vS1D_EENS_8epilogue10collective6detail29Sm90TmaWarpSpecializedAdapterINS1G_15DefaultEpilogueISI_SJ_SJ_NS1F_6thread17LinearCombinationISI_Li1EffLNS1K_9ScaleType4KindE0ELNS_15FloatRoundStyleE2ESI_EENS1_15EpilogueDefaultEEEEEvvEEEEvNT_6ParamsE)
        /*0280*/ 	.short	0x0210
        /*0282*/ 	.short	0x0470


	//----- nvinfo : EIATTR_SW_WAR
	.align		4
.L_43:
        /*0284*/ 	.byte	0x04, 0x36
        /*0286*/ 	.short	(.L_45 - .L_44)
.L_44:
        /*0288*/ 	.word	0x00000008
.L_45:


//--------------------- .nv.callgraph             --------------------------
	.section	.nv.callgraph,"",@"SHT_CUDA_CALLGRAPH"
	.align	4
	.sectionentsize	8
	.align		4
        /*0000*/ 	.word	0x00000000
	.align		4
        /*0004*/ 	.word	0xffffffff
	.align		4
        /*0008*/ 	.word	index@(_ZN7cutlass13device_kernelINS_4gemm6kernel13GemmUniversalIN4cute5tupleIJiiiiEEENS1_10collective13CollectiveMmaINS1_34MainloopSm90TmaGmmaWarpSpecializedILi4ENS5_IJNS4_1CILi1EEESB_SB_EEENS1_35KernelTmaWarpSpecializedCooperativeEEENS5_IJNSA_ILi128EEENSA_ILi64EEESG_EEENS_10bfloat16_tENS5_IJlSB_lEEESI_SJ_NS4_8TiledMMAINS4_8MMA_AtomIJNS4_4SM904GMMA27MMA_64x64x16_F32BF16BF16_SSILNSN_5MajorE0ELSP_0ELNSN_7ScaleInE1ELSQ_1EEEEEENS4_6LayoutINS5_IJNSA_ILi2EEESB_SB_EEENS5_IJSB_NSA_ILi0EEESW_EEEEENS5_IJNS4_10UnderscoreESZ_SZ_EEEEENS4_13SM90_TMA_LOADENS4_14ComposedLayoutINS4_7SwizzleILi3ELi4ELi3EEENS4_18smem_ptr_flag_bitsILi16EEENST_INS5_IJNSA_ILi8EEESG_EEENS5_IJSG_SB_EEEEEEEvNS4_8identityES12_S1C_vS1D_EENS_8epilogue10collective6detail29Sm90TmaWarpSpecializedAdapterINS1G_15DefaultEpilogueISI_SJ_SJ_NS1F_6thread17LinearCombinationISI_Li1EffLNS1K_9ScaleType4KindE0ELNS_15FloatRoundStyleE2ESI_EENS1_15EpilogueDefaultEEEEEvvEEEEvNT_6ParamsE)
	.align		4
        /*000c*/ 	.word	index@(__assertfail)
	.align		4
        /*0010*/ 	.word	0x00000000
	.align		4
        /*0014*/ 	.word	0xfffffffe
	.align		4
        /*0018*/ 	.word	0x00000000
	.align		4
        /*001c*/ 	.word	0xfffffffd
	.align		4
        /*0020*/ 	.word	0x00000000
	.align		4
        /*0024*/ 	.word	0xfffffffc


//--------------------- .nv.constant4             --------------------------
	.section	.nv.constant4,"a",@progbits
	.align	8
	.align		8
.nv.constant4:
        /*0000*/ 	.dword	__assertfail
	.align		8
        /*0008*/ 	.dword	__unnamed_1
	.align		8
        /*0010*/ 	.dword	_ZN39_INTERNAL_9396ce23_4_k_cu_c02f30aa_28954cuda3std3__45__cpo5beginE
	.align		8
        /*0018*/ 	.dword	_ZN39_INTERNAL_9396ce23_4_k_cu_c02f30aa_28954cuda3std3__45__cpo3endE
	.align		8
        /*0020*/ 	.dword	_ZN39_INTERNAL_9396ce23_4_k_cu_c02f30aa_28954cuda3std3__45__cpo6cbeginE
	.align		8
        /*0028*/ 	.dword	_ZN39_INTERNAL_9396ce23_4_k_cu_c02f30aa_28954cuda3std3__45__cpo4cendE
	.align		8
        /*0030*/ 	.dword	_ZN39_INTERNAL_9396ce23_4_k_cu_c02f30aa_28954cuda3std3__441_GLOBAL__N__9396ce23_4_k_cu_c02f30aa_28956ignoreE
	.align		8
        /*0038*/ 	.dword	_ZN39_INTERNAL_9396ce23_4_k_cu_c02f30aa_28954cuda3std3__419piecewise_constructE
	.align		8
        /*0040*/ 	.dword	_ZN39_INTERNAL_9396ce23_4_k_cu_c02f30aa_28954cuda3std3__48in_placeE
	.align		8
        /*0048*/ 	.dword	_ZN39_INTERNAL_9396ce23_4_k_cu_c02f30aa_28954cuda3std6ranges3__45__cpo4swapE
	.align		8
        /*0050*/ 	.dword	_ZN39_INTERNAL_9396ce23_4_k_cu_c02f30aa_28954cuda3std6ranges3__45__cpo9iter_moveE
	.align		8
        /*0058*/ 	.dword	_ZN39_INTERNAL_9396ce23_4_k_cu_c02f30aa_28954cute7productE
	.align		8
        /*0060*/ 	.dword	_ZN39_INTERNAL_9396ce23_4_k_cu_c02f30aa_28954cute1_E
	.align		8
        /*0068*/ 	.dword	$str$22
	.align		8
        /*0070*/ 	.dword	$str$23


//--------------------- .text._ZN7cutlass13device_kernelINS_4gemm6kernel13GemmUniversalIN4cute5tupleIJiiiiEEENS1_10collective13CollectiveMmaINS1_34MainloopSm90TmaGmmaWarpSpecializedILi4ENS5_IJNS4_1CILi1EEESB_SB_EEENS1_35KernelTmaWarpSpecializedCooperativeEEENS5_IJNSA_ILi128EEENSA_ILi64EEESG_EEENS_10bfloat16_tENS5_IJlSB_lEEESI_SJ_NS4_8TiledMMAINS4_8MMA_AtomIJNS4_4SM904GMMA27MMA_64x64x16_F32BF16BF16_SSILNSN_5MajorE0ELSP_0ELNSN_7ScaleInE1ELSQ_1EEEEEENS4_6LayoutINS5_IJNSA_ILi2EEESB_SB_EEENS5_IJSB_NSA_ILi0EEESW_EEEEENS5_IJNS4_10UnderscoreESZ_SZ_EEEEENS4_13SM90_TMA_LOADENS4_14ComposedLayoutINS4_7SwizzleILi3ELi4ELi3EEENS4_18smem_ptr_flag_bitsILi16EEENST_INS5_IJNSA_ILi8EEESG_EEENS5_IJSG_SB_EEEEEEEvNS4_8identityES12_S1C_vS1D_EENS_8epilogue10collective6detail29Sm90TmaWarpSpecializedAdapterINS1G_15DefaultEpilogueISI_SJ_SJ_NS1F_6thread17LinearCombinationISI_Li1EffLNS1K_9ScaleType4KindE0ELNS_15FloatRoundStyleE2ESI_EENS1_15EpilogueDefaultEEEEEvvEEEEvNT_6ParamsE --------------------------
	.section	.text._ZN7cutlass13device_kernelINS_4gemm6kernel13GemmUniversalIN4cute5tupleIJiiiiEEENS1_10collective13CollectiveMmaINS1_34MainloopSm90TmaGmmaWarpSpecializedILi4ENS5_IJNS4_1CILi1EEESB_SB_EEENS1_35KernelTmaWarpSpecializedCooperativeEEENS5_IJNSA_ILi128EEENSA_ILi64EEESG_EEENS_10bfloat16_tENS5_IJlSB_lEEESI_SJ_NS4_8TiledMMAINS4_8MMA_AtomIJNS4_4SM904GMMA27MMA_64x64x16_F32BF16BF16_SSILNSN_5MajorE0ELSP_0ELNSN_7ScaleInE1ELSQ_1EEEEEENS4_6LayoutINS5_IJNSA_ILi2EEESB_SB_EEENS5_IJSB_NSA_ILi0EEESW_EEEEENS5_IJNS4_10UnderscoreESZ_SZ_EEEEENS4_13SM90_TMA_LOADENS4_14ComposedLayoutINS4_7SwizzleILi3ELi4ELi3EEENS4_18smem_ptr_flag_bitsILi16EEENST_INS5_IJNSA_ILi8EEESG_EEENS5_IJSG_SB_EEEEEEEvNS4_8identityES12_S1C_vS1D_EENS_8epilogue10collective6detail29Sm90TmaWarpSpecializedAdapterINS1G_15DefaultEpilogueISI_SJ_SJ_NS1F_6thread17LinearCombinationISI_Li1EffLNS1K_9ScaleType4KindE0ELNS_15FloatRoundStyleE2ESI_EENS1_15EpilogueDefaultEEEEEvvEEEEvNT_6ParamsE,"ax",@progbits
	.align	128
.text._ZN7cutlass13device_kernelINS_4gemm6kernel13GemmUniversalIN4cute5tupleIJiiiiEEENS1_10collective13CollectiveMmaINS1_34MainloopSm90TmaGmmaWarpSpecializedILi4ENS5_IJNS4_1CILi1EEESB_SB_EEENS1_35KernelTmaWarpSpecializedCooperativeEEENS5_IJNSA_ILi128EEENSA_ILi64EEESG_EEENS_10bfloat16_tENS5_IJlSB_lEEESI_SJ_NS4_8TiledMMAINS4_8MMA_AtomIJNS4_4SM904GMMA27MMA_64x64x16_F32BF16BF16_SSILNSN_5MajorE0ELSP_0ELNSN_7ScaleInE1ELSQ_1EEEEEENS4_6LayoutINS5_IJNSA_ILi2EEESB_SB_EEENS5_IJSB_NSA_ILi0EEESW_EEEEENS5_IJNS4_10UnderscoreESZ_SZ_EEEEENS4_13SM90_TMA_LOADENS4_14ComposedLayoutINS4_7SwizzleILi3ELi4ELi3EEENS4_18smem_ptr_flag_bitsILi16EEENST_INS5_IJNSA_ILi8EEESG_EEENS5_IJSG_SB_EEEEEEEvNS4_8identityES12_S1C_vS1D_EENS_8epilogue10collective6detail29Sm90TmaWarpSpecializedAdapterINS1G_15DefaultEpilogueISI_SJ_SJ_NS1F_6thread17LinearCombinationISI_Li1EffLNS1K_9ScaleType4KindE0ELNS_15FloatRoundStyleE2ESI_EENS1_15EpilogueDefaultEEEEEvvEEEEvNT_6ParamsE:
        .type           _ZN7cutlass13device_kernelINS_4gemm6kernel13GemmUniversalIN4cute5tupleIJiiiiEEENS1_10collective13CollectiveMmaINS1_34MainloopSm90TmaGmmaWarpSpecializedILi4ENS5_IJNS4_1CILi1EEESB_SB_EEENS1_35KernelTmaWarpSpecializedCooperativeEEENS5_IJNSA_ILi128EEENSA_ILi64EEESG_EEENS_10bfloat16_tENS5_IJlSB_lEEESI_SJ_NS4_8TiledMMAINS4_8MMA_AtomIJNS4_4SM904GMMA27MMA_64x64x16_F32BF16BF16_SSILNSN_5MajorE0ELSP_0ELNSN_7ScaleInE1ELSQ_1EEEEEENS4_6LayoutINS5_IJNSA_ILi2EEESB_SB_EEENS5_IJSB_NSA_ILi0EEESW_EEEEENS5_IJNS4_10UnderscoreESZ_SZ_EEEEENS4_13SM90_TMA_LOADENS4_14ComposedLayoutINS4_7SwizzleILi3ELi4ELi3EEENS4_18smem_ptr_flag_bitsILi16EEENST_INS5_IJNSA_ILi8EEESG_EEENS5_IJSG_SB_EEEEEEEvNS4_8identityES12_S1C_vS1D_EENS_8epilogue10collective6detail29Sm90TmaWarpSpecializedAdapterINS1G_15DefaultEpilogueISI_SJ_SJ_NS1F_6thread17LinearCombinationISI_Li1EffLNS1K_9ScaleType4KindE0ELNS_15FloatRoundStyleE2ESI_EENS1_15EpilogueDefaultEEEEEvvEEEEvNT_6ParamsE,@function
        .size           _ZN7cutlass13device_kernelINS_4gemm6kernel13GemmUniversalIN4cute5tupleIJiiiiEEENS1_10collective13CollectiveMmaINS1_34MainloopSm90TmaGmmaWarpSpecializedILi4ENS5_IJNS4_1CILi1EEESB_SB_EEENS1_35KernelTmaWarpSpecializedCooperativeEEENS5_IJNSA_ILi128EEENSA_ILi64EEESG_EEENS_10bfloat16_tENS5_IJlSB_lEEESI_SJ_NS4_8TiledMMAINS4_8MMA_AtomIJNS4_4SM904GMMA27MMA_64x64x16_F32BF16BF16_SSILNSN_5MajorE0ELSP_0ELNSN_7ScaleInE1ELSQ_1EEEEEENS4_6LayoutINS5_IJNSA_ILi2EEESB_SB_EEENS5_IJSB_NSA_ILi0EEESW_EEEEENS5_IJNS4_10UnderscoreESZ_SZ_EEEEENS4_13SM90_TMA_LOADENS4_14ComposedLayoutINS4_7SwizzleILi3ELi4ELi3EEENS4_18smem_ptr_flag_bitsILi16EEENST_INS5_IJNSA_ILi8EEESG_EEENS5_IJSG_SB_EEEEEEEvNS4_8identityES12_S1C_vS1D_EENS_8epilogue10collective6detail29Sm90TmaWarpSpecializedAdapterINS1G_15DefaultEpilogueISI_SJ_SJ_NS1F_6thread17LinearCombinationISI_Li1EffLNS1K_9ScaleType4KindE0ELNS_15FloatRoundStyleE2ESI_EENS1_15EpilogueDefaultEEEEEvvEEEEvNT_6ParamsE,(.L_x_130 - _ZN7cutlass13device_kernelINS_4gemm6kernel13GemmUniversalIN4cute5tupleIJiiiiEEENS1_10collective13CollectiveMmaINS1_34MainloopSm90TmaGmmaWarpSpecializedILi4ENS5_IJNS4_1CILi1EEESB_SB_EEENS1_35KernelTmaWarpSpecializedCooperativeEEENS5_IJNSA_ILi128EEENSA_ILi64EEESG_EEENS_10bfloat16_tENS5_IJlSB_lEEESI_SJ_NS4_8TiledMMAINS4_8MMA_AtomIJNS4_4SM904GMMA27MMA_64x64x16_F32BF16BF16_SSILNSN_5MajorE0ELSP_0ELNSN_7ScaleInE1ELSQ_1EEEEEENS4_6LayoutINS5_IJNSA_ILi2EEESB_SB_EEENS5_IJSB_NSA_ILi0EEESW_EEEEENS5_IJNS4_10UnderscoreESZ_SZ_EEEEENS4_13SM90_TMA_LOADENS4_14ComposedLayoutINS4_7SwizzleILi3ELi4ELi3EEENS4_18smem_ptr_flag_bitsILi16EEENST_INS5_IJNSA_ILi8EEESG_EEENS5_IJSG_SB_EEEEEEEvNS4_8identityES12_S1C_vS1D_EENS_8epilogue10collective6detail29Sm90TmaWarpSpecializedAdapterINS1G_15DefaultEpilogueISI_SJ_SJ_NS1F_6thread17LinearCombinationISI_Li1EffLNS1K_9ScaleType4KindE0ELNS_15FloatRoundStyleE2ESI_EENS1_15EpilogueDefaultEEEEEvvEEEEvNT_6ParamsE)
        .other          _ZN7cutlass13device_kernelINS_4gemm6kernel13GemmUniversalIN4cute5tupleIJiiiiEEENS1_10collective13CollectiveMmaINS1_34MainloopSm90TmaGmmaWarpSpecializedILi4ENS5_IJNS4_1CILi1EEESB_SB_EEENS1_35KernelTmaWarpSpecializedCooperativeEEENS5_IJNSA_ILi128EEENSA_ILi64EEESG_EEENS_10bfloat16_tENS5_IJlSB_lEEESI_SJ_NS4_8TiledMMAINS4_8MMA_AtomIJNS4_4SM904GMMA27MMA_64x64x16_F32BF16BF16_SSILNSN_5MajorE0ELSP_0ELNSN_7ScaleInE1ELSQ_1EEEEEENS4_6LayoutINS5_IJNSA_ILi2EEESB_SB_EEENS5_IJSB_NSA_ILi0EEESW_EEEEENS5_IJNS4_10UnderscoreESZ_SZ_EEEEENS4_13SM90_TMA_LOADENS4_14ComposedLayoutINS4_7SwizzleILi3ELi4ELi3EEENS4_18smem_ptr_flag_bitsILi16EEENST_INS5_IJNSA_ILi8EEESG_EEENS5_IJSG_SB_EEEEEEEvNS4_8identityES12_S1C_vS1D_EENS_8epilogue10collective6detail29Sm90TmaWarpSpecializedAdapterINS1G_15DefaultEpilogueISI_SJ_SJ_NS1F_6thread17LinearCombinationISI_Li1EffLNS1K_9ScaleType4KindE0ELNS_15FloatRoundStyleE2ESI_EENS1_15EpilogueDefaultEEEEEvvEEEEvNT_6ParamsE,@"STO_CUDA_ENTRY STV_DEFAULT"
_ZN7cutlass13device_kernelINS_4gemm6kernel13GemmUniversalIN4cute5tupleIJiiiiEEENS1_10collective13CollectiveMmaINS1_34MainloopSm90TmaGmmaWarpSpecializedILi4ENS5_IJNS4_1CILi1EEESB_SB_EEENS1_35KernelTmaWarpSpecializedCooperativeEEENS5_IJNSA_ILi128EEENSA_ILi64EEESG_EEENS_10bfloat16_tENS5_IJlSB_lEEESI_SJ_NS4_8TiledMMAINS4_8MMA_AtomIJNS4_4SM904GMMA27MMA_64x64x16_F32BF16BF16_SSILNSN_5MajorE0ELSP_0ELNSN_7ScaleInE1ELSQ_1EEEEEENS4_6LayoutINS5_IJNSA_ILi2EEESB_SB_EEENS5_IJSB_NSA_ILi0EEESW_EEEEENS5_IJNS4_10UnderscoreESZ_SZ_EEEEENS4_13SM90_TMA_LOADENS4_14ComposedLayoutINS4_7SwizzleILi3ELi4ELi3EEENS4_18smem_ptr_flag_bitsILi16EEENST_INS5_IJNSA_ILi8EEESG_EEENS5_IJSG_SB_EEEEEEEvNS4_8identityES12_S1C_vS1D_EENS_8epilogue10collective6detail29Sm90TmaWarpSpecializedAdapterINS1G_15DefaultEpilogueISI_SJ_SJ_NS1F_6thread17LinearCombinationISI_Li1EffLNS1K_9ScaleType4KindE0ELNS_15FloatRoundStyleE2ESI_EENS1_15EpilogueDefaultEEEEEvvEEEEvNT_6ParamsE:
[----:B------:R-:W0:Y:S01]  /*0000*/  LDC R1, c[0x0][0x28] ;  /* 0x00000a00ff017b82 */ /* 0x000e220000000800 */
[----:B------:R-:W1:Y:S01]  /*0010*/  S2R R18, SR_TID.X ;  /* 0x0000000000127919 */ /* 0x000e620000002100 */
[----:B------:R-:W-:Y:S01]  /*0020*/  ELECT P0, URZ, PT ;  /* 0x00000000003f782f */ /* 0x000fe20003800000 */
[----:B------:R-:W-:Y:S01]  /*0030*/  BSSY B0, `(.L_x_0) ;  /* 0x000000f000007945 */ /* 0x000fe20003800000 */
[--C-:B-1----:R-:W-:Y:S02]  /*0040*/  SHF.R.U32.HI R0, RZ, 0x5, R18.reuse ;  /* 0x00000005ff007819 */ /* 0x102fe40000011612 */
[----:B------:R-:W-:-:S03]  /*0050*/  SHF.R.U32.HI R22, RZ, 0x7, R18 ;  /* 0x00000007ff167819 */ /* 0x000fc60000011612 */
[----:B------:R-:W1:Y:S04]  /*0060*/  SHFL.IDX PT, R5, R0, RZ, 0x1f ;  /* 0x00001fff00057589 */ /* 0x000e6800000e0000 */
[----:B------:R2:W3:Y:S01]  /*0070*/  SHFL.IDX PT, R8, R22, RZ, 0x1f ;  /* 0x00001fff16087589 */ /* 0x0004e200000e0000 */
[----:B-1----:R-:W-:-:S13]  /*0080*/  ISETP.NE.OR P0, PT, R5, RZ, !P0 ;  /* 0x000000ff0500720c */ /* 0x002fda0004705670 */
[----:B0-23--:R-:W-:Y:S05]  /*0090*/  @P0 BRA `(.L_x_1) ;  /* 0x0000000000200947 */ /* 0x00dfea0003800000 */
[----:B------:R-:W-:Y:S02]  /*00a0*/  ULDC.64 UR4, c[0x0][0x198] ;  /* 0x0000660000047ab9 */ /* 0x000fe40000000a00 */
[----:B------:R-:W-:Y:S02]  /*00b0*/  UIADD3 UR6, UP0, UR4, 0xf0, URZ ;  /* 0x000000f004067890 */ /* 0x000fe4000ff1e03f */
[----:B------:R-:W-:Y:S02]  /*00c0*/  UIADD3 UR4, UP1, UR4, 0x1f0, URZ ;  /* 0x000001f004047890 */ /* 0x000fe4000ff3e03f */
[----:B------:R-:W-:Y:S02]  /*00d0*/  UIADD3.X UR7, URZ, UR5, URZ, UP0, !UPT ;  /* 0x000000053f077290 */ /* 0x000fe400087fe43f */
[----:B------:R-:W-:-:S07]  /*00e0*/  UIADD3.X UR5, URZ, UR5, URZ, UP1, !UPT ;  /* 0x000000053f057290 */ /* 0x000fce0008ffe43f */
[----:B------:R0:W-:Y:S02]  /*00f0*/  UTMACCTL.PF [UR6] ;  /* 0x00000000060079b9 */ /* 0x0001e40008040000 */
[----:B------:R0:W-:Y:S02]  /*0100*/  UTMACCTL.PF [UR4] ;  /* 0x00000000040079b9 */ /* 0x0001e40008040000 */
[----:B0-----:R-:W-:Y:S01]  /*0110*/  NOP ;  /* 0x0000000000007918 */ /* 0x001fe20000000000 */
.L_x_1:
[----:B------:R-:W-:Y:S05]  /*0120*/  BSYNC B0 ;  /* 0x0000000000007941 */ /* 0x000fea0003800000 */
.L_x_0:
[----:B------:R-:W0:Y:S02]  /*0130*/  SHFL.IDX PT, R2, R0, RZ, 0x1f ;  /* 0x00001fff00027589 */ /* 0x000e2400000e0000 */
[----:B0-----:R-:W-:-:S13]  /*0140*/  ISETP.NE.AND P0, PT, R2, RZ, PT ;  /* 0x000000ff0200720c */ /* 0x001fda0003f05270 */
[----:B------:R-:W-:Y:S05]  /*0150*/  @P0 BRA `(.L_x_2) ;  /* 0x0000000000580947 */ /* 0x000fea0003800000 */
[----:B------:R-:W0:Y:S01]  /*0160*/  S2UR UR8, SR_CgaCtaId ;  /* 0x00000000000879c3 */ /* 0x000e220000008800 */
[----:B------:R-:W-:Y:S01]  /*0170*/  UMOV UR4, 0x400 ;  /* 0x0000040000047882 */ /* 0x000fe20000000000 */
[----:B------:R-:W-:Y:S01]  /*0180*/  UMOV UR5, 0x1 ;  /* 0x0000000100057882 */ /* 0x000fe20000000000 */
[----:B------:R-:W-:Y:S01]  /*0190*/  UMOV UR6, 0x100 ;  /* 0x0000010000067882 */ /* 0x000fe20000000000 */
[----:B------:R-:W-:Y:S01]  /*01a0*/  ELECT P0, URZ, PT ;  /* 0x00000000003f782f */ /* 0x000fe20003800000 */
[----:B------:R-:W-:-:S04]  /*01b0*/  UIADD3 UR6, -UR6, 0x100000, URZ ;  /* 0x0010000006067890 */ /* 0x000fc8000fffe13f */
[----:B------:R-:W-:Y:S02]  /*01c0*/  USHF.L.U32 UR7, UR6, 0xb, URZ ;  /* 0x0000000b06077899 */ /* 0x000fe4000800063f */
[----:B------:R-:W-:Y:S02]  /*01d0*/  USHF.L.U32 UR6, UR6, 0x1, URZ ;  /* 0x0000000106067899 */ /* 0x000fe4000800063f */
[----:B0-----:R-:W-:Y:S02]  /*01e0*/  ULEA UR8, UR8, UR4, 0x18 ;  /* 0x0000000408087291 */ /* 0x001fe4000f8ec03f */
[----:B------:R-:W-:-:S04]  /*01f0*/  UIADD3 UR4, -UR5, 0x100000, URZ ;  /* 0x0010000005047890 */ /* 0x000fc8000fffe13f */
[----:B------:R-:W-:Y:S02]  /*0200*/  USHF.L.U32 UR5, UR4, 0xb, URZ ;  /* 0x0000000b04057899 */ /* 0x000fe4000800063f */
[----:B------:R-:W-:Y:S01]  /*0210*/  USHF.L.U32 UR4, UR4, 0x1, URZ ;  /* 0x0000000104047899 */ /* 0x000fe2000800063f */
[----:B------:R-:W0:Y:S11]  /*0220*/  FENCE.VIEW.ASYNC.S ;  /* 0x00000000000073c6 */ /* 0x000e360000000000 */
[----:B0-----:R0:W1:Y:S01]  /*0230*/  SYNCS.EXCH.64 URZ, [UR8], UR4 ;  /* 0x00000004083f75b2 */ /* 0x0010620008000100 */
[----:B------:R0:W2:Y:S01]  /*0240*/  SYNCS.EXCH.64 URZ, [UR8+0x20], UR6 ;  /* 0x00002006083f75b2 */ /* 0x0000a20008000100 */
[----:B------:R0:W3:Y:S01]  /*0250*/  SYNCS.EXCH.64 URZ, [UR8+0x8], UR4 ;  /* 0x00000804083f75b2 */ /* 0x0000e20008000100 */
[----:B------:R0:W4:Y:S01]  /*0260*/  SYNCS.EXCH.64 URZ, [UR8+0x28], UR6 ;  /* 0x00002806083f75b2 */ /* 0x0001220008000100 */
[----:B------:R0:W0:Y:S01]  /*0270*/  SYNCS.EXCH.64 URZ, [UR8+0x10], UR4 ;  /* 0x00001004083f75b2 */ /* 0x0000220008000100 */
[----:B------:R0:W0:Y:S01]  /*0280*/  SYNCS.EXCH.64 URZ, [UR8+0x30], UR6 ;  /* 0x00003006083f75b2 */ /* 0x0000220008000100 */
[----:B------:R0:W0:Y:S01]  /*0290*/  SYNCS.EXCH.64 URZ, [UR8+0x18], UR4 ;  /* 0x00001804083f75b2 */ /* 0x0000220008000100 */
[----:B------:R0:W0:Y:S01]  /*02a0*/  SYNCS.EXCH.64 URZ, [UR8+0x38], UR6 ;  /* 0x00003806083f75b2 */ /* 0x0000220008000100 */
[----:B------:R-:W-:Y:S01]  /*02b0*/  NOP ;  /* 0x0000000000007918 */ /* 0x000fe20000000000 */
.L_x_2:
[----:B------:R-:W5:Y:S01]  /*02c0*/  SHFL.IDX PT, R0, R0, RZ, 0x1f ;  /* 0x00001fff00007589 */ /* 0x000f6200000e0000 */
[----:B------:R-:W-:Y:S01]  /*02d0*/  ELECT P0, URZ, PT ;  /* 0x00000000003f782f */ /* 0x000fe20003800000 */
[----:B------:R-:W1:Y:S01]  /*02e0*/  LDC R2, c[0x0][0x65c] ;  /* 0x00019700ff027b82 */ /* 0x000e620000000800 */
[----:B------:R-:W-:Y:S01]  /*02f0*/  SHF.R.S32.HI R6, RZ, 0x1f, R5 ;  /* 0x0000001fff067819 */ /* 0x000fe20000011405 */
[----:B------:R-:W2:Y:S01]  /*0300*/  S2R R3, SR_CTAID.Y ;  /* 0x0000000000037919 */ /* 0x000ea20000002600 */
[----:B0-----:R-:W-:Y:S01]  /*0310*/  UMOV UR4, 0x20 ;  /* 0x0000002000047882 */ /* 0x001fe20000000000 */
[----:B------:R-:W-:Y:S01]  /*0320*/  ISETP.NE.AND P2, PT, R8, RZ, PT ;  /* 0x000000ff0800720c */ /* 0x000fe20003f45270 */
[----:B------:R-:W-:Y:S01]  /*0330*/  NOP ;  /* 0x0000000000007918 */ /* 0x000fe20000000000 */
[----:B------:R-:W0:Y:S01]  /*0340*/  S2R R4, SR_CTAID.X ;  /* 0x0000000000047919 */ /* 0x000e220000002500 */
[----:B------:R-:W-:Y:S01]  /*0350*/  LEA.HI R6, R6, R5, RZ, 0x2 ;  /* 0x0000000506067211 */ /* 0x000fe200078f10ff */
[----:B------:R-:W-:Y:S01]  /*0360*/  NOP ;  /* 0x0000000000007918 */ /* 0x000fe20000000000 */
[----:B-----5:R-:W-:-:S02]  /*0370*/  ISETP.NE.OR P0, PT, R0, RZ, !P0 ;  /* 0x000000ff0000720c */ /* 0x020fc40004705670 */
[----:B-1----:R-:W-:-:S04]  /*0380*/  ISETP.NE.AND P3, PT, R2, 0x1, PT ;  /* 0x000000010200780c */ /* 0x002fc80003f65270 */
[----:B------:R-:W-:Y:S02]  /*0390*/  P2R R0, PR, RZ, 0x8 ;  /* 0x00000008ff007803 */ /* 0x000fe40000000000 */
[----:B------:R-:W-:-:S05]  /*03a0*/  LOP3.LUT R0, R6, 0xfffffffc, RZ, 0xc0, !PT ;  /* 0xfffffffc06007812 */ /* 0x000fca00078ec0ff */
[----:B------:R-:W-:Y:S01]  /*03b0*/  VOTEU.ALL UP0, P0 ;  /* 0x00000000003f7886 */ /* 0x000fe20000000000 */
[----:B------:R-:W-:Y:S01]  /*03c0*/  IMAD.IADD R0, R5, 0x1, -R0 ;  /* 0x0000000105007824 */ /* 0x000fe200078e0a00 */
[----:B------:R-:W0:Y:S01]  /*03d0*/  @P3 LDC R17, c[0x0][0x10] ;  /* 0x00000400ff113b82 */ /* 0x000e220000000800 */
[----:B------:R-:W-:Y:S01]  /*03e0*/  VOTEU.ALL UP1, P0 ;  /* 0x00000000003f7886 */ /* 0x000fe20000020000 */
[----:B--2---:R-:W-:Y:S01]  /*03f0*/  @P3 IMAD.MOV.U32 R6, RZ, RZ, R3 ;  /* 0x000000ffff063224 */ /* 0x004fe200078e0003 */
[----:B------:R-:W-:Y:S01]  /*0400*/  @!UP0 UMOV UR6, 0x400 ;  /* 0x0000040000068882 */ /* 0x000fe20000000000 */
[----:B------:R-:W-:-:S04]  /*0410*/  @!UP0 UIADD3 UR4, -UR4, 0x100000, URZ ;  /* 0x0010000004048890 */ /* 0x000fc8000fffe13f */
[----:B------:R-:W-:Y:S02]  /*0420*/  @!UP0 USHF.L.U32 UR5, UR4, 0xb, URZ ;  /* 0x0000000b04058899 */ /* 0x000fe4000800063f */
[----:B------:R-:W-:Y:S01]  /*0430*/  @!UP0 USHF.L.U32 UR4, UR4, 0x1, URZ ;  /* 0x0000000104048899 */ /* 0x000fe2000800063f */
[----:B------:R-:W-:Y:S02]  /*0440*/  @P3 IMAD.MOV.U32 R7, RZ, RZ, RZ ;  /* 0x000000ffff073224 */ /* 0x000fe400078e00ff */
[----:B------:R-:W-:Y:S01]  /*0450*/  IMAD.MOV.U32 R5, RZ, RZ, RZ ;  /* 0x000000ffff057224 */ /* 0x000fe200078e00ff */
[----:B------:R-:W1:Y:S01]  /*0460*/  @!UP0 S2UR UR7, SR_CgaCtaId ;  /* 0x00000000000789c3 */ /* 0x000e620000008800 */
[----:B------:R-:W-:-:S07]  /*0470*/  @P3 IMAD.MOV.U32 R11, RZ, RZ, RZ ;  /* 0x000000ffff0b3224 */ /* 0x000fce00078e00ff */
[----:B------:R-:W2:Y:S01]  /*0480*/  @!P3 LDC R9, c[0x0][0xc] ;  /* 0x00000300ff09bb82 */ /* 0x000ea20000000800 */
[----:B0-----:R-:W-:-:S04]  /*0490*/  @P3 IMAD.WIDE.U32 R16, R4, R17, R6 ;  /* 0x0000001104103225 */ /* 0x001fc800078e0006 */
[----:B------:R-:W-:Y:S01]  /*04a0*/  @P3 IMAD.IADD R17, R17, 0x1, R11 ;  /* 0x0000000111113824 */ /* 0x000fe200078e020b */
[----:B-1----:R-:W-:Y:S01]  /*04b0*/  @!UP0 ULEA UR6, UR7, UR6, 0x18 ;  /* 0x0000000607068291 */ /* 0x002fe2000f8ec03f */
[----:B------:R-:W-:Y:S01]  /*04c0*/  VOTEU.ALL UP0, P0 ;  /* 0x00000000003f7886 */ /* 0x000fe20000000000 */
[----:B------:R-:W-:-:S04]  /*04d0*/  ISETP.NE.AND P0, PT, R0, 0x3, PT ;  /* 0x000000030000780c */ /* 0x000fc80003f05270 */
[----:B------:R-:W-:Y:S01]  /*04e0*/  ISETP.EQ.OR P0, PT, R0, RZ, !P0 ;  /* 0x000000ff0000720c */ /* 0x000fe20004702670 */
[----:B--2---:R-:W-:-:S03]  /*04f0*/  @!P3 IMAD.WIDE.U32 R6, R9, R3, R4 ;  /* 0x000000030906b225 */ /* 0x004fc600078e0004 */
[C---:B------:R-:W-:Y:S01]  /*0500*/  ISETP.EQ.AND P0, PT, R8.reuse, RZ, P0 ;  /* 0x000000ff0800720c */ /* 0x040fe20000702270 */
[----:B------:R-:W-:Y:S01]  /*0510*/  VIADD R8, R8, 0xffffffff ;  /* 0xffffffff08087836 */ /* 0x000fe20000000000 */
[----:B------:R-:W0:Y:S02]  /*0520*/  FENCE.VIEW.ASYNC.S ;  /* 0x00000000000073c6 */ /* 0x000e240000000000 */
[----:B0-----:R0:W3:Y:S01]  /*0530*/  @!UP0 SYNCS.EXCH.64 URZ, [UR6+0x50], UR4 ;  /* 0x00005004063f85b2 */ /* 0x0010e20008000100 */
[----:B------:R-:W-:Y:S01]  /*0540*/  @!P3 IMAD.MOV.U32 R16, RZ, RZ, R6 ;  /* 0x000000ffff10b224 */ /* 0x000fe200078e0006 */
[----:B------:R-:W-:Y:S01]  /*0550*/  SEL R19, RZ, 0x1, !P0 ;  /* 0x00000001ff137807 */ /* 0x000fe20004000000 */
[----:B------:R-:W-:Y:S01]  /*0560*/  @!P3 IMAD.MOV.U32 R17, RZ, RZ, R7 ;  /* 0x000000ffff11b224 */ /* 0x000fe200078e0007 */
[----:B------:R-:W-:-:S04]  /*0570*/  ISETP.GE.U32.AND P1, PT, R8, 0x2, PT ;  /* 0x000000020800780c */ /* 0x000fc80003f26070 */
[----:B------:R-:W-:Y:S01]  /*0580*/  SEL R19, R19, 0x2, P1 ;  /* 0x0000000213137807 */ /* 0x000fe20000800000 */
[----:B------:R0:W3:Y:S01]  /*0590*/  @!UP1 SYNCS.EXCH.64 URZ, [UR6+0x58], UR4 ;  /* 0x00005804063f95b2 */ /* 0x0000e20008000100 */
[----:B------:R-:W-:Y:S01]  /*05a0*/  NOP ;  /* 0x0000000000007918 */ /* 0x000fe20000000000 */
[----:B---34-:R-:W-:Y:S06]  /*05b0*/  BAR.SYNC.DEFER_BLOCKING 0x0 ;  /* 0x0000000000007b1d */ /* 0x018fec0000010000 */
[----:B------:R-:W-:Y:S05]  /*05c0*/  @!P2 BRA `(.L_x_3) ;  /* 0x000000400018a947 */ /* 0x000fea0003800000 */
[----:B------:R-:W-:-:S13]  /*05d0*/  ISETP.GT.U32.AND P0, PT, R8, 0x1, PT ;  /* 0x000000010800780c */ /* 0x000fda0003f04070 */
[----:B0-----:R-:W-:Y:S05]  /*05e0*/  @P0 EXIT ;  /* 0x000000000000094d */ /* 0x001fea0003800000 */
[----:B------:R-:W-:Y:S01]  /*05f0*/  ULDC.64 UR4, c[0x0][0x650] ;  /* 0x0001940000047ab9 */ /* 0x000fe20000000a00 */
[----:B------:R-:W-:Y:S01]  /*0600*/  PRMT R0, RZ, 0x7610, R0 ;  /* 0x00007610ff007816 */ /* 0x000fe20000000000 */
[----:B------:R-:W-:Y:S01]  /*0610*/  IMAD.MOV.U32 R58, RZ, RZ, -0x1 ;  /* 0xffffffffff3a7424 */ /* 0x000fe200078e00ff */
[----:B------:R-:W-:Y:S01]  /*0620*/  ISETP.GE.U32.AND P0, PT, R16, UR4, PT ;  /* 0x0000000410007c0c */ /* 0x000fe2000bf06070 */
[----:B------:R-:W-:Y:S02]  /*0630*/  IMAD.MOV.U32 R59, RZ, RZ, -0x1 ;  /* 0xffffffffff3b7424 */ /* 0x000fe400078e00ff */
[----:B------:R-:W-:Y:S01]  /*0640*/  IMAD.MOV.U32 R57, RZ, RZ, -0x1 ;  /* 0xffffffffff397424 */ /* 0x000fe200078e00ff */
[----:B------:R-:W-:-:S13]  /*0650*/  ISETP.GE.U32.AND.EX P0, PT, R17, UR5, PT, P0 ;  /* 0x0000000511007c0c */ /* 0x000fda000bf06100 */
[----:B------:R-:W-:Y:S05]  /*0660*/  @P0 BRA `(.L_x_4) ;  /* 0x0000000400540947 */ /* 0x000fea0003800000 */
[----:B------:R-:W0:Y:S01]  /*0670*/  LDC.64 R14, c[0x0][0x628] ;  /* 0x00018a00ff0e7b82 */ /* 0x000e220000000a00 */
[----:B------:R-:W-:Y:S02]  /*0680*/  IMAD.MOV.U32 R6, RZ, RZ, R16 ;  /* 0x000000ffff067224 */ /* 0x000fe400078e0010 */
[----:B------:R-:W-:-:S05]  /*0690*/  IMAD.MOV.U32 R7, RZ, RZ, R17 ;  /* 0x000000ffff077224 */ /* 0x000fca00078e0011 */
[----:B------:R-:W1:Y:S08]  /*06a0*/  LDC R0, c[0x0][0x630] ;  /* 0x00018c00ff007b82 */ /* 0x000e700000000800 */
[----:B------:R-:W2:Y:S01]  /*06b0*/  LDC.64 R20, c[0x0][0x620] ;  /* 0x00018800ff147b82 */ /* 0x000ea20000000a00 */
[----:B0-----:R-:W-:-:S04]  /*06c0*/  ISETP.NE.U32.AND P0, PT, R14, RZ, PT ;  /* 0x000000ff0e00720c */ /* 0x001fc80003f05070 */
[----:B------:R-:W-:-:S13]  /*06d0*/  ISETP.NE.AND.EX P0, PT, R15, RZ, PT, P0 ;  /* 0x000000ff0f00720c */ /* 0x000fda0003f05300 */
[----:B-12---:R-:W-:Y:S05]  /*06e0*/  @!P0 BRA `(.L_x_5) ;  /* 0x0000000000288947 */ /* 0x006fea0003800000 */
[----:B------:R-:W0:Y:S02]  /*06f0*/  LDC R11, c[0x0][0x634] ;  /* 0x00018d00ff0b7b82 */ /* 0x000e240000000800 */
[----:B0-----:R-:W-:-:S05]  /*0700*/  IADD3 R11, P0, R16, R11, RZ ;  /* 0x0000000b100b7210 */ /* 0x001fca0007f1e0ff */
[----:B------:R-:W-:-:S04]  /*0710*/  IMAD.X R13, RZ, RZ, R17, P0 ;  /* 0x000000ffff0d7224 */ /* 0x000fc800000e0611 */
[----:B------:R-:W-:-:S04]  /*0720*/  IMAD.WIDE.U32 R6, R13, R14, RZ ;  /* 0x0000000e0d067225 */ /* 0x000fc800078e00ff */
[----:B------:R-:W-:-:S04]  /*0730*/  IMAD.WIDE.U32 R8, P0, R11, R15, R6 ;  /* 0x0000000f0b087225 */ /* 0x000fc80007800006 */
[----:B------:R-:W-:-:S04]  /*0740*/  IMAD.WIDE.U32 R6, R11, R14, RZ ;  /* 0x0000000e0b067225 */ /* 0x000fc800078e00ff */
[----:B------:R-:W-:Y:S01]  /*0750*/  IMAD.X R11, RZ, RZ, RZ, P0 ;  /* 0x000000ffff0b7224 */ /* 0x000fe200000e06ff */
[----:B------:R-:W-:Y:S01]  /*0760*/  IADD3 RZ, P0, R7, R8, RZ ;  /* 0x0000000807ff7210 */ /* 0x000fe20007f1e0ff */
[----:B------:R-:W-:-:S04]  /*0770*/  IMAD.MOV.U32 R10, RZ, RZ, R9 ;  /* 0x000000ffff0a7224 */ /* 0x000fc800078e0009 */
[----:B------:R-:W-:-:S08]  /*0780*/  IMAD.WIDE.U32.X R6, R13, R15, R10, P0 ;  /* 0x0000000f0d067225 */ /* 0x000fd000000e040a */
.L_x_5:
[-CC-:B------:R-:W-:Y:S01]  /*0790*/  SHF.R.U64 R57, R6, R0.reuse, R7.reuse ;  /* 0x0000000006397219 */ /* 0x180fe20000001207 */
[----:B------:R-:W0:Y:S01]  /*07a0*/  LDC R10, c[0x0][0x618] ;  /* 0x00018600ff0a7b82 */ /* 0x000e220000000800 */
[----:B------:R-:W-:Y:S01]  /*07b0*/  SHF.R.U32.HI R5, RZ, R0, R7 ;  /* 0x00000000ff057219 */ /* 0x000fe20000011607 */
[----:B------:R-:W-:Y:S01]  /*07c0*/  ULDC UR4, c[0x0][0x150] ;  /* 0x0000540000047ab9 */ /* 0x000fe20000000800 */
[----:B------:R-:W-:Y:S02]  /*07d0*/  IADD3 R9, P0, RZ, -R57, RZ ;  /* 0x80000039ff097210 */ /* 0x000fe40007f1e0ff */
[----:B------:R-:W-:-:S03]  /*07e0*/  I2FP.F32.U32 R0, R4 ;  /* 0x0000000400007245 */ /* 0x000fc60000201000 */
[----:B------:R-:W1:Y:S01]  /*07f0*/  LDC.64 R28, c[0x0][0x640] ;  /* 0x00019000ff1c7b82 */ /* 0x000e620000000a00 */
[----:B------:R-:W-:Y:S02]  /*0800*/  IMAD.X R11, RZ, RZ, ~R5, P0 ;  /* 0x000000ffff0b7224 */ /* 0x000fe400000e0e05 */
[----:B------:R-:W-:Y:S01]  /*0810*/  FMUL R0, R0, UR4 ;  /* 0x0000000400007c20 */ /* 0x000fe20008400000 */
[----:B------:R-:W-:Y:S01]  /*0820*/  IMAD.WIDE.U32 R6, R9, R20, R16 ;  /* 0x0000001409067225 */ /* 0x000fe200078e0010 */
[----:B------:R-:W-:-:S03]  /*0830*/  ULDC UR4, c[0x0][0x154] ;  /* 0x0000550000047ab9 */ /* 0x000fc60000000800 */
[----:B------:R-:W-:Y:S01]  /*0840*/  IMAD R8, R11, R20, RZ ;  /* 0x000000140b087224 */ /* 0x000fe200078e02ff */
[----:B------:R-:W2:Y:S01]  /*0850*/  LDC R5, c[0x0][0x144] ;  /* 0x00005100ff057b82 */ /* 0x000ea20000000800 */
[----:B------:R-:W3:Y:S02]  /*0860*/  F2I.U32.TRUNC.NTZ R0, R0 ;  /* 0x0000000000007305 */ /* 0x000ee4000020f000 */
[----:B------:R-:W-:-:S04]  /*0870*/  IMAD R9, R9, R21, R8 ;  /* 0x0000001509097224 */ /* 0x000fc800078e0208 */
[----:B------:R-:W-:Y:S01]  /*0880*/  IMAD.IADD R7, R7, 0x1, R9 ;  /* 0x0000000107077824 */ /* 0x000fe200078e0209 */
[----:B------:R-:W4:Y:S01]  /*0890*/  LDC R12, c[0x0][0x608] ;  /* 0x00018200ff0c7b82 */ /* 0x000f220000000800 */
[----:B------:R-:W-:-:S03]  /*08a0*/  IMAD.MOV.U32 R9, RZ, RZ, -0x1 ;  /* 0xffffffffff097424 */ /* 0x000fc600078e00ff */
[-CC-:B0-----:R-:W-:Y:S02]  /*08b0*/  SHF.R.U64 R20, R6, R10.reuse, R7.reuse ;  /* 0x0000000a06147219 */ /* 0x181fe40000001207 */
[----:B------:R-:W-:Y:S02]  /*08c0*/  I2FP.F32.U32 R6, R3 ;  /* 0x0000000300067245 */ /* 0x000fe40000201000 */
[----:B------:R-:W0:Y:S01]  /*08d0*/  LDC R26, c[0x0][0x658] ;  /* 0x00019600ff1a7b82 */ /* 0x000e220000000800 */
[----:B-1----:R-:W-:Y:S01]  /*08e0*/  ISETP.NE.U32.AND P0, PT, R28, RZ, PT ;  /* 0x000000ff1c00720c */ /* 0x002fe20003f05070 */
[----:B---3--:R-:W-:Y:S01]  /*08f0*/  IMAD.MOV R8, RZ, RZ, -R0 ;  /* 0x000000ffff087224 */ /* 0x008fe200078e0a00 */
[----:B------:R-:W-:Y:S01]  /*0900*/  SHF.R.U32.HI R7, RZ, R10, R7 ;  /* 0x0000000aff077219 */ /* 0x000fe20000011607 */
[----:B------:R-:W-:Y:S01]  /*0910*/  FMUL R6, R6, UR4 ;  /* 0x0000000406067c20 */ /* 0x000fe20008400000 */
[----:B------:R-:W-:-:S03]  /*0920*/  ISETP.NE.AND.EX P0, PT, R29, RZ, PT, P0 ;  /* 0x000000ff1d00720c */ /* 0x000fc60003f05300 */
[----:B------:R-:W1:Y:S01]  /*0930*/  LDC R14, c[0x0][0x148] ;  /* 0x00005200ff0e7b82 */ /* 0x000e620000000800 */
[----:B--2---:R-:W-:-:S07]  /*0940*/  IMAD R0, R5, R8, R4 ;  /* 0x0000000805007224 */ /* 0x004fce00078e0204 */
[----:B------:R-:W2:Y:S01]  /*0950*/  LDC R24, c[0x0][0x600] ;  /* 0x00018000ff187b82 */ /* 0x000ea20000000800 */
[-CC-:B----4-:R-:W-:Y:S02]  /*0960*/  SHF.R.U64 R30, R20, R12.reuse, R7.reuse ;  /* 0x0000000c141e7219 */ /* 0x190fe40000001207 */
[----:B------:R-:W-:Y:S01]  /*0970*/  SHF.R.U32.HI R5, RZ, R12, R7 ;  /* 0x0000000cff057219 */ /* 0x000fe20000011607 */
[----:B------:R-:W-:Y:S01]  /*0980*/  IMAD.MOV.U32 R7, RZ, RZ, 0x1 ;  /* 0x00000001ff077424 */ /* 0x000fe200078e00ff */
[----:B------:R3:W4:Y:S03]  /*0990*/  F2I.U32.TRUNC.NTZ R12, R6 ;  /* 0x00000006000c7305 */ /* 0x000726000020f000 */
[----:B------:R-:W1:Y:S01]  /*09a0*/  LDC R15, c[0x0][0x648] ;  /* 0x00019200ff0f7b82 */ /* 0x000e620000000800 */
[-C--:B0-----:R-:W-:Y:S02]  /*09b0*/  SHF.L.U32 R4, R9, R26.reuse, RZ ;  /* 0x0000001a09047219 */ /* 0x081fe400000006ff */
[----:B------:R-:W-:-:S02]  /*09c0*/  SHF.R.U64 R32, R30, R26, R5 ;  /* 0x0000001a1e207219 */ /* 0x000fc40000001205 */
[----:B------:R-:W-:Y:S02]  /*09d0*/  LOP3.LUT R11, RZ, R4, RZ, 0x33, !PT ;  /* 0x00000004ff0b7212 */ /* 0x000fe400078e33ff */
[-C--:B------:R-:W-:Y:S01]  /*09e0*/  SHF.R.U32.HI R5, RZ, R26.reuse, R5 ;  /* 0x0000001aff057219 */ /* 0x080fe20000011605 */
[----:B------:R-:W0:Y:S01]  /*09f0*/  LDC R21, c[0x0][0x638] ;  /* 0x00018e00ff157b82 */ /* 0x000e220000000800 */
[----:B------:R-:W-:Y:S01]  /*0a00*/  SHF.L.U32 R10, R7, R26, RZ ;  /* 0x0000001a070a7219 */ /* 0x000fe200000006ff */
[----:B------:R-:W-:-:S06]  /*0a10*/  IMAD.MOV.U32 R4, RZ, RZ, R32 ;  /* 0x000000ffff047224 */ /* 0x000fcc00078e0020 */
[----:B------:R-:W0:Y:S01]  /*0a20*/  LDC R58, c[0x0][0x610] ;  /* 0x00018400ff3a7b82 */ /* 0x000e220000000800 */
[----:B---34-:R-:W-:Y:S05]  /*0a30*/  @!P0 BRA `(.L_x_6) ;  /* 0x0000000000288947 */ /* 0x018fea0003800000 */
[----:B------:R-:W3:Y:S02]  /*0a40*/  LDC R9, c[0x0][0x64c] ;  /* 0x00019300ff097b82 */ /* 0x000ee40000000800 */
[----:B---3--:R-:W-:-:S05]  /*0a50*/  IADD3 R9, P0, R32, R9, RZ ;  /* 0x0000000920097210 */ /* 0x008fca0007f1e0ff */
        /* <DEDUP_REMOVED lines=8> */
.L_x_6:
[----:B-1----:R-:W-:Y:S01]  /*0ae0*/  SHF.R.U64 R4, R4, R15, R5 ;  /* 0x0000000f04047219 */ /* 0x002fe20000001205 */
[----:B--2---:R-:W-:Y:S01]  /*0af0*/  VIADD R5, R24, 0xffffffff ;  /* 0xffffffff18057836 */ /* 0x004fe20000000000 */
[----:B------:R-:W-:Y:S01]  /*0b00*/  LOP3.LUT R11, R30, R11, RZ, 0xc0, !PT ;  /* 0x0000000b1e0b7212 */ /* 0x000fe200078ec0ff */
[----:B------:R-:W-:Y:S02]  /*0b10*/  IMAD.MOV R12, RZ, RZ, -R12 ;  /* 0x000000ffff0c7224 */ /* 0x000fe400078e0a0c */
[----:B------:R-:W-:Y:S01]  /*0b20*/  IMAD.MOV R6, RZ, RZ, -R4 ;  /* 0x000000ffff067224 */ /* 0x000fe200078e0a04 */
[----:B------:R-:W-:Y:S01]  /*0b30*/  LOP3.LUT R5, R20, R5, RZ, 0xc0, !PT ;  /* 0x0000000514057212 */ /* 0x000fe200078ec0ff */
[----:B------:R-:W-:Y:S02]  /*0b40*/  @P3 IMAD R0, R14, R12, R3 ;  /* 0x0000000c0e003224 */ /* 0x000fe400078e0203 */
[----:B------:R-:W-:Y:S02]  /*0b50*/  IMAD R11, R10, R4, R11 ;  /* 0x000000040a0b7224 */ /* 0x000fe400078e020b */
[----:B0-----:R-:W-:-:S02]  /*0b60*/  IMAD R3, R6, R21, R32 ;  /* 0x0000001506037224 */ /* 0x001fc400078e0220 */
[----:B------:R-:W-:Y:S02]  /*0b70*/  IMAD R58, R11, R58, R0 ;  /* 0x0000003a0b3a7224 */ /* 0x000fe400078e0200 */
[----:B------:R-:W-:Y:S02]  /*0b80*/  IMAD R3, R3, R24, R5 ;  /* 0x0000001803037224 */ /* 0x000fe400078e0205 */
[----:B------:R-:W-:-:S03]  /*0b90*/  IMAD.MOV.U32 R0, RZ, RZ, 0x1 ;  /* 0x00000001ff007424 */ /* 0x000fc600078e00ff */
[----:B------:R-:W-:Y:S02]  /*0ba0*/  SEL R59, R3, R58, !P3 ;  /* 0x0000003a033b7207 */ /* 0x000fe40005800000 */
[----:B------:R-:W-:-:S07]  /*0bb0*/  SEL R58, R58, R3, !P3 ;  /* 0x000000033a3a7207 */ /* 0x000fce0005800000 */
.L_x_4:
[----:B------:R-:W-:-:S08]  /*0bc0*/  NOP ;  /* 0x0000000000007918 */ /* 0x000fd00000000000 */
[----:B------:R-:W0:Y:S02]  /*0bd0*/  USETMAXREG.TRY_ALLOC.CTAPOOL UP0, 0xe8 ;  /* 0x000000e8000079c8 */ /* 0x000e240008000600 */
[----:B0-----:R-:W-:-:S13]  /*0be0*/  PLOP3.LUT P0, PT, PT, PT, UP0, 0x80, 0x0 ;  /* 0x000000000000781c */ /* 0x001fda0003f0f008 */
[----:B------:R-:W-:Y:S05]  /*0bf0*/  @!P0 BRA `(.L_x_4) ;  /* 0xfffffffc00f08947 */ /* 0x000fea000383ffff */
[----:B------:R-:W-:Y:S01]  /*0c00*/  ULDC.64 UR4, c[0x0][0x598] ;  /* 0x0001660000047ab9 */ /* 0x000fe20000000a00 */
[----:B------:R-:W-:Y:S01]  /*0c10*/  ULDC.64 UR36, c[0x0][0x208] ;  /* 0x0000820000247ab9 */ /* 0x000fe20000000a00 */
[----:B------:R-:W-:-:S04]  /*0c20*/  ISETP.NE.U32.AND P0, PT, RZ, UR4, PT ;  /* 0x00000004ff007c0c */ /* 0x000fc8000bf05070 */
[----:B------:R-:W-:-:S13]  /*0c30*/  ISETP.NE.AND.EX P0, PT, RZ, UR5, PT, P0 ;  /* 0x00000005ff007c0c */ /* 0x000fda000bf05300 */
[----:B------:R-:W-:Y:S05]  /*0c40*/  @!P0 BRA `(.L_x_7) ;  /* 0x00000000001c8947 */ /* 0x000fea0003800000 */
[----:B------:R-:W0:Y:S02]  /*0c50*/  LDC.64 R4, c[0x0][0x598] ;  /* 0x00016600ff047b82 */ /* 0x000e240000000a00 */
[----:B0-----:R-:W2:Y:S02]  /*0c60*/  LDG.E.64 R4, desc[UR36][R4.64] ;  /* 0x0000002404047981 */ /* 0x001ea4000c1e1b00 */
[----:B--2---:R-:W-:-:S04]  /*0c70*/  ISETP.NE.U32.AND P0, PT, R4, RZ, PT ;  /* 0x000000ff0400720c */ /* 0x004fc80003f05070 */
[----:B------:R-:W-:-:S13]  /*0c80*/  ISETP.NE.AND.EX P0, PT, R5, RZ, PT, P0 ;  /* 0x000000ff0500720c */ /* 0x000fda0003f05300 */
[----:B------:R-:W-:Y:S05]  /*0c90*/  @!P0 BRA `(.L_x_7) ;  /* 0x0000000000088947 */ /* 0x000fea0003800000 */
[----:B------:R0:W5:Y:S01]  /*0ca0*/  LD.E R23, desc[UR36][R4.64] ;  /* 0x0000002404177980 */ /* 0x000162000c101900 */
[----:B------:R-:W-:Y:S05]  /*0cb0*/  BRA `(.L_x_8) ;  /* 0x0000000000247947 */ /* 0x000fea0003800000 */
.L_x_7:
[----:B------:R-:W-:Y:S02]  /*0cc0*/  ULDC.64 UR4, c[0x0][0x588] ;  /* 0x0001620000047ab9 */ /* 0x000fe40000000a00 */
[----:B------:R-:W-:-:S04]  /*0cd0*/  ISETP.NE.U32.AND P0, PT, RZ, UR4, PT ;  /* 0x00000004ff007c0c */ /* 0x000fc8000bf05070 */
[----:B------:R-:W-:-:S13]  /*0ce0*/  ISETP.NE.AND.EX P0, PT, RZ, UR5, PT, P0 ;  /* 0x00000005ff007c0c */ /* 0x000fda000bf05300 */
[----:B------:R-:W-:Y:S05]  /*0cf0*/  @!P0 BRA `(.L_x_9) ;  /* 0x00000000000c8947 */ /* 0x000fea0003800000 */
[----:B------:R-:W0:Y:S02]  /*0d00*/  LDC.64 R4, c[0x0][0x588] ;  /* 0x00016200ff047b82 */ /* 0x000e240000000a00 */
[----:B0-----:R1:W5:Y:S01]  /*0d10*/  LDG.E R23, desc[UR36][R4.64] ;  /* 0x0000002404177981 */ /* 0x001362000c1e1900 */
[----:B------:R-:W-:Y:S05]  /*0d20*/  BRA `(.L_x_8) ;  /* 0x0000000000087947 */ /* 0x000fea0003800000 */
.L_x_9:
[----:B------:R-:W-:Y:S02]  /*0d30*/  ULDC UR4, c[0x0][0x580] ;  /* 0x0001600000047ab9 */ /* 0x000fe40000000800 */
[----:B------:R-:W-:-:S07]  /*0d40*/  IMAD.U32 R23, RZ, RZ, UR4 ;  /* 0x00000004ff177e24 */ /* 0x000fce000f8e00ff */
.L_x_8:
[----:B------:R-:W-:Y:S02]  /*0d50*/  ULDC.64 UR4, c[0x0][0x5a0] ;  /* 0x0001680000047ab9 */ /* 0x000fe40000000a00 */
[----:B------:R-:W-:-:S04]  /*0d60*/  ISETP.NE.U32.AND P0, PT, RZ, UR4, PT ;  /* 0x00000004ff007c0c */ /* 0x000fc8000bf05070 */
[----:B------:R-:W-:-:S13]  /*0d70*/  ISETP.NE.AND.EX P0, PT, RZ, UR5, PT, P0 ;  /* 0x00000005ff007c0c */ /* 0x000fda000bf05300 */
[----:B------:R-:W-:Y:S05]  /*0d80*/  @!P0 BRA `(.L_x_10) ;  /* 0x00000000001c8947 */ /* 0x000fea0003800000 */
[----:B01----:R-:W0:Y:S02]  /*0d90*/  LDC.64 R4, c[0x0][0x5a0] ;  /* 0x00016800ff047b82 */ /* 0x003e240000000a00 */
[----:B0-----:R-:W2:Y:S02]  /*0da0*/  LDG.E.64 R4, desc[UR36][R4.64] ;  /* 0x0000002404047981 */ /* 0x001ea4000c1e1b00 */
[----:B--2---:R-:W-:-:S04]  /*0db0*/  ISETP.NE.U32.AND P0, PT, R4, RZ, PT ;  /* 0x000000ff0400720c */ /* 0x004fc80003f05070 */
[----:B------:R-:W-:-:S13]  /*0dc0*/  ISETP.NE.AND.EX P0, PT, R5, RZ, PT, P0 ;  /* 0x000000ff0500720c */ /* 0x000fda0003f05300 */
[----:B------:R-:W-:Y:S05]  /*0dd0*/  @!P0 BRA `(.L_x_10) ;  /* 0x0000000000088947 */ /* 0x000fea0003800000 */
[----:B------:R0:W5:Y:S01]  /*0de0*/  LD.E R56, desc[UR36][R4.64] ;  /* 0x0000002404387980 */ /* 0x000162000c101900 */
[----:B------:R-:W-:Y:S05]  /*0df0*/  BRA `(.L_x_11) ;  /* 0x0000000000247947 */ /* 0x000fea0003800000 */
.L_x_10:
[----:B------:R-:W-:Y:S02]  /*0e00*/  ULDC.64 UR4, c[0x0][0x590] ;  /* 0x0001640000047ab9 */ /* 0x000fe40000000a00 */
[----:B------:R-:W-:-:S04]  /*0e10*/  ISETP.NE.U32.AND P0, PT, RZ, UR4, PT ;  /* 0x00000004ff007c0c */ /* 0x000fc8000bf05070 */
[----:B------:R-:W-:-:S13]  /*0e20*/  ISETP.NE.AND.EX P0, PT, RZ, UR5, PT, P0 ;  /* 0x00000005ff007c0c */ /* 0x000fda000bf05300 */
[----:B------:R-:W-:Y:S05]  /*0e30*/  @!P0 BRA `(.L_x_12) ;  /* 0x00000000000c8947 */ /* 0x000fea0003800000 */
[----:B01----:R-:W0:Y:S02]  /*0e40*/  LDC.64 R4, c[0x0][0x590] ;  /* 0x00016400ff047b82 */ /* 0x003e240000000a00 */
[----:B0-----:R1:W5:Y:S01]  /*0e50*/  LDG.E R56, desc[UR36][R4.64] ;  /* 0x0000002404387981 */ /* 0x001362000c1e1900 */
[----:B------:R-:W-:Y:S05]  /*0e60*/  BRA `(.L_x_11) ;  /* 0x0000000000087947 */ /* 0x000fea0003800000 */
.L_x_12:
[----:B------:R-:W-:Y:S02]  /*0e70*/  ULDC UR4, c[0x0][0x584] ;  /* 0x0001610000047ab9 */ /* 0x000fe40000000800 */
[----:B------:R-:W-:-:S07]  /*0e80*/  IMAD.U32 R56, RZ, RZ, UR4 ;  /* 0x00000004ff387e24 */ /* 0x000fce000f8e00ff */
.L_x_11:
[----:B------:R-:W-:-:S13]  /*0e90*/  LOP3.LUT P0, RZ, R0, 0xff, RZ, 0xc0, !PT ;  /* 0x000000ff00ff7812 */ /* 0x000fda000780c0ff */
[----:B------:R-:W-:Y:S05]  /*0ea0*/  @!P0 EXIT ;  /* 0x000000000000894d */ /* 0x000fea0003800000 */
[----:B------:R-:W-:Y:S01]  /*0eb0*/  ULDC UR4, c[0x0][0x28c] ;  /* 0x0000a30000047ab9 */ /* 0x000fe20000000800 */
[----:B------:R-:W-:Y:S01]  /*0ec0*/  LOP3.LUT R62, R19, 0x1, RZ, 0xfc, !PT ;  /* 0x00000001133e7812 */ /* 0x000fe200078efcff */
[----:B------:R-:W-:Y:S01]  /*0ed0*/  UIADD3 UR4, UR4, 0x3f, URZ ;  /* 0x0000003f04047890 */ /* 0x000fe2000fffe03f */
[----:B------:R-:W-:Y:S01]  /*0ee0*/  UMOV UR38, URZ ;  /* 0x0000003f00267c82 */ /* 0x000fe20008000000 */
[----:B------:R-:W-:Y:S02]  /*0ef0*/  UMOV UR39, URZ ;  /* 0x0000003f00277c82 */ /* 0x000fe40008000000 */
[----:B------:R-:W-:-:S04]  /*0f00*/  USHF.R.S32.HI UR5, URZ, 0x1f, UR4 ;  /* 0x0000001f3f057899 */ /* 0x000fc80008011404 */
[----:B------:R-:W-:-:S04]  /*0f10*/  ULEA.HI UR5, UR5, UR4, URZ, 0x6 ;  /* 0x0000000405057291 */ /* 0x000fc8000f8f303f */
[----:B------:R-:W-:-:S12]  /*0f20*/  USHF.R.S32.HI UR40, URZ, 0x6, UR5 ;  /* 0x000000063f287899 */ /* 0x000fd80008011405 */
.L_x_94:
[----:B------:R-:W-:Y:S01]  /*0f30*/  LOP3.LUT R0, R18, 0x80, RZ, 0xc0, !PT ;  /* 0x0000008012007812 */ /* 0x000fe200078ec0ff */
[----:B--2---:R-:W2:Y:S01]  /*0f40*/  S2UR UR7, SR_CgaCtaId ;  /* 0x00000000000779c3 */ /* 0x004ea20000008800 */
[----:B------:R-:W-:Y:S02]  /*0f50*/  UMOV UR6, 0x400 ;  /* 0x0000040000067882 */ /* 0x000fe40000000000 */
[----:B------:R-:W-:-:S06]  /*0f60*/  SHF.R.U32.HI R0, RZ, 0x7, R0 ;  /* 0x00000007ff007819 */ /* 0x000fcc0000011600 */
[----:B---3--:R-:W3:Y:S01]  /*0f70*/  SHFL.IDX PT, R0, R0, RZ, 0x1f ;  /* 0x00001fff00007589 */ /* 0x008ee200000e0000 */
[----:B--2---:R-:W-:Y:S01]  /*0f80*/  ULEA UR42, UR7, UR6, 0x18 ;  /* 0x00000006072a7291 */ /* 0x004fe2000f8ec03f */
[----:B---3--:R-:W-:-:S13]  /*0f90*/  R2UR UR4, R0 ;  /* 0x00000000000472ca */ /* 0x008fda00000e0000 */
[----:B------:R-:W-:-:S04]  /*0fa0*/  ULEA.HI UR5, UR4, UR4, URZ, 0x1 ;  /* 0x0000000404057291 */ /* 0x000fc8000f8f083f */
[----:B------:R-:W-:-:S04]  /*0fb0*/  ULOP3.LUT UR5, UR5, 0x7fffe, URZ, 0xc0, !UPT ;  /* 0x0007fffe05057892 */ /* 0x000fc8000f8ec03f */
[----:B------:R-:W-:-:S03]  /*0fc0*/  UIADD3 UR5, UR4, -UR5, URZ ;  /* 0x8000000504057290 */ /* 0x000fc6000fffe03f */
[----:B------:R-:W-:Y:S01]  /*0fd0*/  ULDC UR4, c[0x0][0x28c] ;  /* 0x0000a30000047ab9 */ /* 0x000fe20000000800 */
[----:B------:R-:W-:Y:S01]  /*0fe0*/  ULEA UR5, UR5, UR42, 0xd ;  /* 0x0000002a05057291 */ /* 0x000fe2000f8e683f */
[----:B------:R-:W-:-:S03]  /*0ff0*/  ISETP.LT.AND P0, PT, RZ, UR4, PT ;  /* 0x00000004ff007c0c */ /* 0x000fc6000bf01270 */
[----:B------:R-:W-:-:S04]  /*1000*/  UIADD3 UR5, UR5, 0x100, URZ ;  /* 0x0000010005057890 */ /* 0x000fc8000fffe03f */
[----:B------:R-:W-:-:S04]  /*1010*/  USHF.R.U32.HI UR5, URZ, 0x4, UR5 ;  /* 0x000000043f057899 */ /* 0x000fc80008011605 */
[----:B------:R-:W-:Y:S02]  /*1020*/  ULOP3.LUT UR41, UR5, 0x3fff, URZ, 0xc0, !UPT ;  /* 0x00003fff05297892 */ /* 0x000fe4000f8ec03f */
[----:B-1--45:R-:W-:Y:S10]  /*1030*/  @P0 BRA `(.L_x_13) ;  /* 0x0000000000400947 */ /* 0x032ff40003800000 */
[----:B------:R-:W-:Y:S01]  /*1040*/  MOV R0, 0x0 ;  /* 0x0000000000007802 */ /* 0x000fe20000000f00 */
[----:B------:R-:W-:Y:S01]  /*1050*/  ULDC.64 UR4, c[0x4][0x68] ;  /* 0x01001a0000047ab9 */ /* 0x000fe20000000a00 */
[----:B------:R-:W-:Y:S01]  /*1060*/  ULDC.64 UR6, c[0x4][0x8] ;  /* 0x0100020000067ab9 */ /* 0x000fe20000000a00 */
[----:B01----:R-:W-:Y:S01]  /*1070*/  IMAD.U32 R4, RZ, RZ, UR4 ;  /* 0x00000004ff047e24 */ /* 0x003fe2000f8e00ff */
[----:B------:R0:W1:Y:S01]  /*1080*/  LDC.64 R14, c[0x4][R0] ;  /* 0x01000000000e7b82 */ /* 0x0000620000000a00 */
[----:B------:R-:W-:Y:S01]  /*1090*/  IMAD.U32 R5, RZ, RZ, UR5 ;  /* 0x00000005ff057e24 */ /* 0x000fe2000f8e00ff */
[----:B------:R-:W-:Y:S01]  /*10a0*/  ULDC.64 UR4, c[0x4][0x70] ;  /* 0x01001c0000047ab9 */ /* 0x000fe20000000a00 */
[----:B------:R-:W-:Y:S02]  /*10b0*/  IMAD.U32 R10, RZ, RZ, UR6 ;  /* 0x00000006ff0a7e24 */ /* 0x000fe4000f8e00ff */
[----:B------:R-:W-:Y:S02]  /*10c0*/  IMAD.U32 R6, RZ, RZ, UR4 ;  /* 0x00000004ff067e24 */ /* 0x000fe4000f8e00ff */
[----:B------:R-:W-:-:S02]  /*10d0*/  IMAD.U32 R7, RZ, RZ, UR5 ;  /* 0x00000005ff077e24 */ /* 0x000fc4000f8e00ff */
[----:B------:R-:W-:Y:S02]  /*10e0*/  IMAD.U32 R11, RZ, RZ, UR7 ;  /* 0x00000007ff0b7e24 */ /* 0x000fe4000f8e00ff */
[----:B------:R-:W-:Y:S02]  /*10f0*/  IMAD.MOV.U32 R8, RZ, RZ, 0x1e1 ;  /* 0x000001e1ff087424 */ /* 0x000fe400078e00ff */
[----:B------:R-:W-:Y:S02]  /*1100*/  IMAD.MOV.U32 R12, RZ, RZ, 0x1 ;  /* 0x00000001ff0c7424 */ /* 0x000fe400078e00ff */
[----:B0-----:R-:W-:-:S07]  /*1110*/  IMAD.MOV.U32 R13, RZ, RZ, RZ ;  /* 0x000000ffff0d7224 */ /* 0x001fce00078e00ff */
[----:B------:R-:W-:-:S07]  /*1120*/  LEPC R20, `(.L_x_13) ;  /* 0x000000001014794e */ /* 0x000fce0000000000 */
[----:B-1---5:R-:W-:Y:S05]  /*1130*/  CALL.ABS.NOINC R14 ;  /* 0x000000000e007343 */ /* 0x022fea0003c00000 */
.L_x_13:
[----:B------:R-:W-:-:S13]  /*1140*/  ISETP.NE.AND P0, PT, R62, 0x3, PT ;  /* 0x000000033e00780c */ /* 0x000fda0003f05270 */
[----:B------:R-:W-:Y:S05]  /*1150*/  @!P0 BRA `(.L_x_14) ;  /* 0x0000000000048947 */ /* 0x000fea0003800000 */
[----:B------:R-:W-:Y:S01]  /*1160*/  BPT.TRAP 0x1 ;  /* 0x000000040000795c */ /* 0x000fe20000300000 */
.L_x_14:
[----:B------:R-:W-:Y:S02]  /*1170*/  IMAD.U32 R3, RZ, RZ, UR39 ;  /* 0x00000027ff037e24 */ /* 0x000fe4000f8e00ff */
[----:B------:R-:W-:-:S03]  /*1180*/  IMAD.U32 R0, RZ, RZ, UR38 ;  /* 0x00000026ff007e24 */ /* 0x000fc6000f8e00ff */
[----:B------:R-:W-:Y:S02]  /*1190*/  LEA R3, R3, UR42, 0x3 ;  /* 0x0000002a03037c11 */ /* 0x000fe4000f8e18ff */
[----:B------:R-:W-:-:S04]  /*11a0*/  SHF.L.U32 R0, R0, 0x1f, RZ ;  /* 0x0000001f00007819 */ /* 0x000fc800000006ff */
[----:B------:R2:W3:Y:S01]  /*11b0*/  SYNCS.PHASECHK.TRANS64.TRYWAIT P1, [R3+URZ], R0 ;  /* 0x00000000030075a7 */ /* 0x0004e2000802017f */
[----:B------:R-:W-:Y:S05]  /*11c0*/  @!P0 BRA `(.L_x_15) ;  /* 0x0000000000048947 */ /* 0x000fea0003800000 */
[----:B------:R-:W-:Y:S01]  /*11d0*/  BPT.TRAP 0x1 ;  /* 0x000000040000795c */ /* 0x000fe20000300000 */
.L_x_15:
[----:B---3--:R-:W-:Y:S05]  /*11e0*/  @P1 BRA `(.L_x_16) ;  /* 0x0000000000081947 */ /* 0x008fea0003800000 */
[----:B------:R-:W3:Y:S02]  /*11f0*/  SYNCS.PHASECHK.TRANS64.TRYWAIT P1, [R3+URZ], R0 ;  /* 0x00000000030075a7 */ /* 0x000ee4000802017f */
[----:B---3--:R-:W-:Y:S05]  /*1200*/  @!P1 BRA `(.L_x_17) ;  /* 0x0000004800989947 */ /* 0x008fea0003800000 */
.L_x_16:
[----:B------:R-:W-:-:S04]  /*1210*/  UISETP.LT.AND UP0, UPT, UR40, 0x1, UPT ;  /* 0x000000012800788c */ /* 0x000fc8000bf01270 */
[----:B------:R-:W-:-:S04]  /*1220*/  USEL UR4, UR40, 0x1, UP0 ;  /* 0x0000000128047887 */ /* 0x000fc80008000000 */
[----:B------:R-:W-:-:S06]  /*1230*/  UIADD3 UR4, UR40, -UR4, URZ ;  /* 0x8000000428047290 */ /* 0x000fcc000fffe03f */
[----:B--23--:R-:W-:Y:S01]  /*1240*/  IMAD.U32 R0, RZ, RZ, UR4 ;  /* 0x00000004ff007e24 */ /* 0x00cfe2000f8e00ff */
[----:B------:R-:W-:Y:S05]  /*1250*/  WARPSYNC.ALL ;  /* 0x0000000000007948 */ /* 0x000fea0003800000 */
[----:B------:R-:W-:Y:S01]  /*1260*/  ISETP.GE.AND P1, PT, R0, 0x1, PT ;  /* 0x000000010000780c */ /* 0x000fe20003f26270 */
[----:B------:R-:W-:Y:S01]  /*1270*/  UIADD3 UR4, UR42, 0x10100, URZ ;  /* 0x000101002a047890 */ /* 0x000fe2000fffe03f */
[----:B------:R-:W-:Y:S01]  /*1280*/  WARPGROUP.ARRIVE ;  /* 0x00000000000079c5 */ /* 0x000fe20000000000 */
[----:B------:R-:W-:Y:S01]  /*1290*/  UMOV UR9, 0x40000040 ;  /* 0x4000004000097882 */ /* 0x000fe20000000000 */
[----:B------:R-:W-:Y:S01]  /*12a0*/  UMOV UR11, 0x40000040 ;  /* 0x40000040000b7882 */ /* 0x000fe20000000000 */
[----:B------:R-:W-:-:S04]  /*12b0*/  USHF.R.U32.HI UR4, URZ, 0x4, UR4 ;  /* 0x000000043f047899 */ /* 0x000fc80008011604 */
[----:B------:R-:W-:Y:S02]  /*12c0*/  ULOP3.LUT UR5, UR4, 0x3fff, URZ, 0xc0, !UPT ;  /* 0x00003fff04057892 */ /* 0x000fe4000f8ec03f */
[----:B------:R-:W-:Y:S02]  /*12d0*/  ULOP3.LUT UR4, UR41, 0x10000, URZ, 0xfc, !UPT ;  /* 0x0001000029047892 */ /* 0x000fe4000f8efc3f */
[----:B------:R-:W-:Y:S02]  /*12e0*/  ULOP3.LUT UR5, UR5, 0x10000, URZ, 0xfc, !UPT ;  /* 0x0001000005057892 */ /* 0x000fe4000f8efc3f */
[----:B------:R-:W-:Y:S02]  /*12f0*/  ULEA UR6, UR39, UR4, 0xa ;  /* 0x0000000427067291 */ /* 0x000fe4000f8e503f */
[----:B------:R-:W-:-:S05]  /*1300*/  ULEA UR7, UR39, UR5, 0x9 ;  /* 0x0000000527077291 */ /* 0x000fca000f8e483f */
[----:B------:R-:W-:Y:S02]  /*1310*/  UMOV UR8, UR6 ;  /* 0x0000000600087c82 */ /* 0x000fe40008000000 */
[----:B------:R-:W-:Y:S02]  /*1320*/  UMOV UR10, UR7 ;  /* 0x00000007000a7c82 */ /* 0x000fe40008000000 */
[----:B------:R-:W-:Y:S01]  /*1330*/  HGMMA.64x64x16.F32.BF16 R24, gdesc[UR8], RZ, !UPT, gsb0 ;  /* 0x00e00000081879f0 */ /* 0x000fe2000c0018ff */
[----:B------:R-:W-:Y:S02]  /*1340*/  UIADD3 UR8, UR6, 0x2, URZ ;  /* 0x0000000206087890 */ /* 0x000fe4000fffe03f */
[----:B------:R-:W-:Y:S01]  /*1350*/  UIADD3 UR10, UR7, 0x2, URZ ;  /* 0x00000002070a7890 */ /* 0x000fe2000fffe03f */
[----:B------:R-:W-:Y:S01]  /*1360*/  UMOV UR9, 0x40000040 ;  /* 0x4000004000097882 */ /* 0x000fe20000000000 */
[----:B------:R-:W-:Y:S01]  /*1370*/  UMOV UR11, 0x40000040 ;  /* 0x40000040000b7882 */ /* 0x000fe20000000000 */
[----:B------:R-:W-:-:S02]  /*1380*/  WARPGROUP.DEPBAR.LE gsb0, 0x0 ;  /* 0x00008000000079c5 */ /* 0x000fc40000010000 */
[----:B------:R-:W-:-:S06]  /*1390*/  WARPGROUP.ARRIVE ;  /* 0x00000000000079c5 */ /* 0x000fcc0000000000 */
[----:B------:R-:W-:Y:S01]  /*13a0*/  HGMMA.64x64x16.F32.BF16 R24, gdesc[UR8], R24, gsb0 ;  /* 0x00e00000081879f0 */ /* 0x000fe20008001818 */
[----:B------:R-:W-:Y:S02]  /*13b0*/  UIADD3 UR8, UR6, 0x4, URZ ;  /* 0x0000000406087890 */ /* 0x000fe4000fffe03f */
[----:B------:R-:W-:Y:S01]  /*13c0*/  UIADD3 UR10, UR7, 0x4, URZ ;  /* 0x00000004070a7890 */ /* 0x000fe2000fffe03f */
[----:B------:R-:W-:Y:S01]  /*13d0*/  UMOV UR9, 0x40000040 ;  /* 0x4000004000097882 */ /* 0x000fe20000000000 */
[----:B------:R-:W-:Y:S01]  /*13e0*/  UMOV UR11, 0x40000040 ;  /* 0x40000040000b7882 */ /* 0x000fe20000000000 */
[----:B------:R-:W-:Y:S02]  /*13f0*/  WARPGROUP.DEPBAR.LE gsb0, 0x0 ;  /* 0x00008000000079c5 */ /* 0x000fe40000010000 */
        /* <DEDUP_REMOVED lines=8> */
[----:B------:R-:W-:Y:S03]  /*1480*/  HGMMA.64x64x16.F32.BF16 R24, gdesc[UR8], R24, gsb0 ;  /* 0x00e00000081879f0 */ /* 0x000fe60008001818 */
[----:B------:R-:W-:Y:S02]  /*1490*/  WARPGROUP.DEPBAR.LE gsb0, 0x0 ;  /* 0x00008000000079c5 */ /* 0x000fe40000010000 */
[----:B------:R-:W-:Y:S05]  /*14a0*/  @!P1 BRA `(.L_x_18) ;  /* 0x0000000400189947 */ /* 0x000fea0003800000 */
[----:B------:R-:W-:-:S04]  /*14b0*/  UIADD3 UR6, UR39, 0x1, URZ ;  /* 0x0000000127067890 */ /* 0x000fc8000fffe03f */
[----:B------:R-:W-:-:S04]  /*14c0*/  UISETP.NE.AND UP0, UPT, UR6, 0x4, UPT ;  /* 0x000000040600788c */ /* 0x000fc8000bf05270 */
[----:B------:R-:W-:Y:S02]  /*14d0*/  USEL UR7, URZ, 0x1, UP0 ;  /* 0x000000013f077887 */ /* 0x000fe40008000000 */
[----:B------:R-:W-:Y:S02]  /*14e0*/  USEL UR6, UR6, URZ, UP0 ;  /* 0x0000003f06067287 */ /* 0x000fe40008000000 */
[----:B------:R-:W-:-:S06]  /*14f0*/  ULOP3.LUT UR7, UR38, UR7, URZ, 0x3c, !UPT ;  /* 0x0000000726077292 */ /* 0x000fcc000f8e3c3f */
[----:B01----:R-:W-:Y:S01]  /*1500*/  IMAD.U32 R5, RZ, RZ, UR7 ;  /* 0x00000007ff057e24 */ /* 0x003fe2000f8e00ff */
[----:B------:R-:W-:-:S06]  /*1510*/  UMOV UR7, UR39 ;  /* 0x0000002700077c82 */ /* 0x000fcc0008000000 */
.L_x_25:
[----:B01----:R-:W-:Y:S05]  /*1520*/  @!P0 BRA `(.L_x_19) ;  /* 0x0000000000048947 */ /* 0x003fea0003800000 */
[----:B------:R-:W-:Y:S01]  /*1530*/  BPT.TRAP 0x1 ;  /* 0x000000040000795c */ /* 0x000fe20000300000 */
.L_x_19:
[----:B------:R-:W0:Y:S01]  /*1540*/  S2UR UR9, SR_CgaCtaId ;  /* 0x00000000000979c3 */ /* 0x000e220000008800 */
[----:B------:R-:W-:Y:S01]  /*1550*/  UMOV UR8, 0x400 ;  /* 0x0000040000087882 */ /* 0x000fe20000000000 */
[----:B------:R-:W-:Y:S01]  /*1560*/  SHF.L.U32 R3, R5, 0x1f, RZ ;  /* 0x0000001f05037819 */ /* 0x000fe200000006ff */
[----:B0-----:R-:W-:-:S04]  /*1570*/  ULEA UR14, UR9, UR8, 0x18 ;  /* 0x00000008090e7291 */ /* 0x001fc8000f8ec03f */
[----:B------:R-:W-:-:S09]  /*1580*/  ULEA UR8, UR6, UR14, 0x3 ;  /* 0x0000000e06087291 */ /* 0x000fd2000f8e183f */
[----:B------:R0:W1:Y:S01]  /*1590*/  SYNCS.PHASECHK.TRANS64.TRYWAIT P1, [UR8], R3 ;  /* 0x00000003ff0075a7 */ /* 0x0000620008020148 */
[----:B------:R-:W-:Y:S05]  /*15a0*/  @!P0 BRA `(.L_x_20) ;  /* 0x0000000000048947 */ /* 0x000fea0003800000 */
[----:B------:R-:W-:Y:S01]  /*15b0*/  BPT.TRAP 0x1 ;  /* 0x000000040000795c */ /* 0x000fe20000300000 */
.L_x_20:
[----:B-1----:R-:W-:Y:S05]  /*15c0*/  @P1 BRA `(.L_x_21) ;  /* 0x0000000000081947 */ /* 0x002fea0003800000 */
[----:B------:R-:W1:Y:S02]  /*15d0*/  SYNCS.PHASECHK.TRANS64.TRYWAIT P1, [UR8], R3 ;  /* 0x00000003ff0075a7 */ /* 0x000e640008020148 */
[----:B-1----:R-:W-:Y:S05]  /*15e0*/  @!P1 BRA `(.L_x_22) ;  /* 0x0000004400b49947 */ /* 0x002fea0003800000 */
.L_x_21:
[----:B------:R-:W-:Y:S01]  /*15f0*/  ULEA UR12, UR6, UR4, 0xa ;  /* 0x00000004060c7291 */ /* 0x000fe2000f8e503f */
[----:B------:R-:W-:Y:S01]  /*1600*/  WARPGROUP.ARRIVE ;  /* 0x00000000000079c5 */ /* 0x000fe20000000000 */
[----:B------:R-:W-:Y:S01]  /*1610*/  ULEA UR13, UR6, UR5, 0x9 ;  /* 0x00000005060d7291 */ /* 0x000fe2000f8e483f */
[----:B------:R-:W-:Y:S01]  /*1620*/  UMOV UR9, 0x40000040 ;  /* 0x4000004000097882 */ /* 0x000fe20000000000 */
[----:B------:R-:W-:-:S03]  /*1630*/  UMOV UR11, 0x40000040 ;  /* 0x40000040000b7882 */ /* 0x000fc60000000000 */
[----:B------:R-:W-:Y:S02]  /*1640*/  UMOV UR8, UR12 ;  /* 0x0000000c00087c82 */ /* 0x000fe40008000000 */
[----:B------:R-:W-:Y:S02]  /*1650*/  UMOV UR10, UR13 ;  /* 0x0000000d000a7c82 */ /* 0x000fe40008000000 */
[----:B------:R-:W-:Y:S01]  /*1660*/  HGMMA.64x64x16.F32.BF16 R24, gdesc[UR8], R24, gsb0 ;  /* 0x00e00000081879f0 */ /* 0x000fe20008001818 */
        /* <DEDUP_REMOVED lines=23> */
[----:B------:R-:W-:Y:S01]  /*17e0*/  BPT.TRAP 0x1 ;  /* 0x000000040000795c */ /* 0x000fe20000300000 */
.L_x_23:
[----:B------:R-:W-:Y:S01]  /*17f0*/  ULEA UR8, UR7, UR14, 0x3 ;  /* 0x0000000e07087291 */ /* 0x000fe2000f8e183f */
[----:B------:R-:W-:-:S03]  /*1800*/  ISETP.GT.U32.AND P1, PT, R19, 0x1, PT ;  /* 0x000000011300780c */ /* 0x000fc60003f24070 */
[----:B------:R-:W-:-:S04]  /*1810*/  UIADD3 UR8, UR8, 0x20, URZ ;  /* 0x0000002008087890 */ /* 0x000fc8000fffe03f */
[----:B------:R-:W-:-:S09]  /*1820*/  UPRMT UR8, URZ, 0x654, UR8 ;  /* 0x000006543f087896 */ /* 0x000fd20008000008 */
[----:B------:R-:W-:Y:S01]  /*1830*/  SYNCS.ARRIVE.TRANS64.RED.A1T0 RZ, [UR8], RZ ;  /* 0x000000ffffff79a7 */ /* 0x000fe20008100408 */
[----:B------:R-:W-:Y:S05]  /*1840*/  @P1 BRA `(.L_x_24) ;  /* 0x0000000000041947 */ /* 0x000fea0003800000 */
[----:B------:R-:W-:Y:S01]  /*1850*/  BPT.TRAP 0x1 ;  /* 0x000000040000795c */ /* 0x000fe20000300000 */
.L_x_24:
[----:B------:R-:W-:Y:S01]  /*1860*/  UIADD3 UR6, UR6, 0x1, URZ ;  /* 0x0000000106067890 */ /* 0x000fe2000fffe03f */
[C---:B------:R-:W-:Y:S01]  /*1870*/  ISETP.GT.AND P1, PT, R0.reuse, 0x1, PT ;  /* 0x000000010000780c */ /* 0x040fe20003f24270 */
[----:B------:R-:W-:Y:S01]  /*1880*/  UIADD3 UR7, UR7, 0x1, URZ ;  /* 0x0000000107077890 */ /* 0x000fe2000fffe03f */
[----:B------:R-:W-:Y:S01]  /*1890*/  VIADD R0, R0, 0xffffffff ;  /* 0xffffffff00007836 */ /* 0x000fe20000000000 */
[----:B------:R-:W-:Y:S02]  /*18a0*/  UISETP.NE.AND UP0, UPT, UR6, 0x4, UPT ;  /* 0x000000040600788c */ /* 0x000fe4000bf05270 */
[----:B------:R-:W-:Y:S02]  /*18b0*/  UISETP.NE.AND UP1, UPT, UR7, 0x4, UPT ;  /* 0x000000040700788c */ /* 0x000fe4000bf25270 */
[----:B------:R-:W-:Y:S02]  /*18c0*/  USEL UR8, URZ, 0x1, UP0 ;  /* 0x000000013f087887 */ /* 0x000fe40008000000 */
[----:B------:R-:W-:-:S02]  /*18d0*/  USEL UR6, UR6, URZ, UP0 ;  /* 0x0000003f06067287 */ /* 0x000fc40008000000 */
[----:B------:R-:W-:Y:S02]  /*18e0*/  USEL UR7, UR7, URZ, UP1 ;  /* 0x0000003f07077287 */ /* 0x000fe40008800000 */
[----:B------:R-:W-:Y:S01]  /*18f0*/  LOP3.LUT R5, R5, UR8, RZ, 0x3c, !PT ;  /* 0x0000000805057c12 */ /* 0x000fe2000f8e3cff */
[----:B------:R-:W-:Y:S09]  /*1900*/  @P1 BRA `(.L_x_25) ;  /* 0xfffffffc00041947 */ /* 0x000ff2000383ffff */
.L_x_18:
[----:B------:R-:W2:Y:S02]  /*1910*/  LDC R0, c[0x0][0x28c] ;  /* 0x0000a300ff007b82 */ /* 0x000ea40000000800 */
[----:B--2---:R-:W-:-:S13]  /*1920*/  ISETP.GE.AND P1, PT, R0, 0x1, PT ;  /* 0x000000010000780c */ /* 0x004fda0003f26270 */
[----:B------:R-:W-:Y:S05]  /*1930*/  @!P1 BRA `(.L_x_26) ;  /* 0x0000000000409947 */ /* 0x000fea0003800000 */
[----:B------:R-:W-:Y:S05]  /*1940*/  @!P0 BRA `(.L_x_27) ;  /* 0x0000000000048947 */ /* 0x000fea0003800000 */
[----:B------:R-:W-:Y:S01]  /*1950*/  BPT.TRAP 0x1 ;  /* 0x000000040000795c */ /* 0x000fe20000300000 */
.L_x_27:
[----:B------:R-:W2:Y:S01]  /*1960*/  S2UR UR6, SR_CgaCtaId ;  /* 0x00000000000679c3 */ /* 0x000ea20000008800 */
[----:B------:R-:W-:Y:S01]  /*1970*/  UISETP.LT.AND UP0, UPT, UR40, 0x1, UPT ;  /* 0x000000012800788c */ /* 0x000fe2000bf01270 */
[----:B------:R-:W-:Y:S01]  /*1980*/  ISETP.GT.U32.AND P0, PT, R19, 0x1, PT ;  /* 0x000000011300780c */ /* 0x000fe20003f04070 */
[----:B------:R-:W-:Y:S02]  /*1990*/  UMOV UR5, 0x400 ;  /* 0x0000040000057882 */ /* 0x000fe40000000000 */
[----:B------:R-:W-:-:S04]  /*19a0*/  USEL UR4, UR40, 0x1, UP0 ;  /* 0x0000000128047887 */ /* 0x000fc80008000000 */
[----:B------:R-:W-:-:S04]  /*19b0*/  UIADD3 UR4, UR39, UR40, -UR4 ;  /* 0x0000002827047290 */ /* 0x000fc8000fffe804 */
[----:B------:R-:W-:-:S04]  /*19c0*/  USHF.L.U32 UR4, UR4, 0x3, URZ ;  /* 0x0000000304047899 */ /* 0x000fc8000800063f */
[----:B------:R-:W-:Y:S02]  /*19d0*/  ULOP3.LUT UR4, UR4, 0x18, URZ, 0xc0, !UPT ;  /* 0x0000001804047892 */ /* 0x000fe4000f8ec03f */
[----:B--2---:R-:W-:-:S04]  /*19e0*/  ULEA UR5, UR6, UR5, 0x18 ;  /* 0x0000000506057291 */ /* 0x004fc8000f8ec03f */
[----:B------:R-:W-:-:S04]  /*19f0*/  UIADD3 UR4, UR5, 0x20, UR4 ;  /* 0x0000002005047890 */ /* 0x000fc8000fffe004 */
[----:B------:R-:W-:-:S09]  /*1a00*/  UPRMT UR4, URZ, 0x654, UR4 ;  /* 0x000006543f047896 */ /* 0x000fd20008000004 */
[----:B------:R-:W-:Y:S01]  /*1a10*/  SYNCS.ARRIVE.TRANS64.RED.A1T0 RZ, [UR4], RZ ;  /* 0x000000ffffff79a7 */ /* 0x000fe20008100404 */
[----:B------:R-:W-:Y:S05]  /*1a20*/  @P0 BRA `(.L_x_26) ;  /* 0x0000000000040947 */ /* 0x000fea0003800000 */
[----:B------:R-:W-:Y:S01]  /*1a30*/  BPT.TRAP 0x1 ;  /* 0x000000040000795c */ /* 0x000fe20000300000 */
.L_x_26:
[----:B------:R-:W2:Y:S01]  /*1a40*/  LDC R6, c[0x0][0x288] ;  /* 0x0000a200ff067b82 */ /* 0x000ea20000000800 */
[----:B------:R-:W-:Y:S01]  /*1a50*/  UIADD3 UR39, UR40, UR39, URZ ;  /* 0x0000002728277290 */ /* 0x000fe2000fffe03f */
[C---:B01----:R-:W-:Y:S01]  /*1a60*/  LOP3.LUT R5, R18.reuse, 0x3, RZ, 0xc0, !PT ;  /* 0x0000000312057812 */ /* 0x043fe200078ec0ff */
[----:B------:R-:W-:Y:S01]  /*1a70*/  IMAD.SHL.U32 R59, R59, 0x40, RZ ;  /* 0x000000403b3b7824 */ /* 0x000fe200078e00ff */
[----:B------:R-:W-:Y:S01]  /*1a80*/  SHF.R.U32.HI R3, RZ, 0x2, R18 ;  /* 0x00000002ff037819 */ /* 0x000fe20000011612 */
[----:B------:R-:W-:Y:S01]  /*1a90*/  USHF.R.U32.HI UR4, URZ, 0x2, UR39 ;  /* 0x000000023f047899 */ /* 0x000fe20008011627 */
[C---:B------:R-:W-:Y:S01]  /*1aa0*/  LOP3.LUT R4, R18.reuse, 0x60, RZ, 0xc0, !PT ;  /* 0x0000006012047812 */ /* 0x040fe200078ec0ff */
[----:B------:R-:W-:Y:S01]  /*1ab0*/  IMAD.SHL.U32 R10, R18, 0x2, RZ ;  /* 0x00000002120a7824 */ /* 0x000fe200078e00ff */
[----:B------:R-:W-:Y:S01]  /*1ac0*/  LOP3.LUT R0, R22, 0x1, RZ, 0xc0, !PT ;  /* 0x0000000116007812 */ /* 0x000fe200078ec0ff */
[----:B------:R-:W-:Y:S01]  /*1ad0*/  ULOP3.LUT UR4, UR4, 0x1, URZ, 0xc0, !UPT ;  /* 0x0000000104047892 */ /* 0x000fe2000f8ec03f */
[----:B------:R-:W-:Y:S01]  /*1ae0*/  LOP3.LUT R3, R3, 0x7, RZ, 0xc0, !PT ;  /* 0x0000000703037812 */ /* 0x000fe200078ec0ff */
[----:B------:R-:W-:Y:S01]  /*1af0*/  ULDC UR8, c[0x0][0x284] ;  /* 0x0000a10000087ab9 */ /* 0x000fe20000000800 */
[----:B------:R-:W-:Y:S01]  /*1b00*/  SHF.R.U32.HI R4, RZ, 0x1, R4 ;  /* 0x00000001ff047819 */ /* 0x000fe20000011604 */
[----:B------:R-:W-:Y:S01]  /*1b10*/  IMAD.SHL.U32 R8, R0, 0x40, RZ ;  /* 0x0000004000087824 */ /* 0x000fe200078e00ff */
[----:B------:R-:W-:Y:S01]  /*1b20*/  UISETP.GT.U32.AND UP1, UPT, UR39, 0x3, UPT ;  /* 0x000000032700788c */ /* 0x000fe2000bf24070 */
[----:B------:R-:W-:Y:S01]  /*1b30*/  SHF.R.S32.HI R15, RZ, 0x1f, R57 ;  /* 0x0000001fff0f7819 */ /* 0x000fe20000011439 */
[----:B------:R-:W-:Y:S01]  /*1b40*/  UISETP.NE.U32.AND UP0, UPT, UR4, 0x1, UPT ;  /* 0x000000010400788c */ /* 0x000fe2000bf05070 */
[--C-:B------:R-:W-:Y:S01]  /*1b50*/  IADD3 R7, RZ, -R4, -R3.reuse ;  /* 0x80000004ff077210 */ /* 0x100fe20007ffe803 */
[----:B------:R-:W-:Y:S01]  /*1b60*/  ULDC.64 UR6, c[0x0][0x5d0] ;  /* 0x0001740000067ab9 */ /* 0x000fe20000000a00 */
[----:B------:R-:W-:Y:S01]  /*1b70*/  LOP3.LUT R10, R59, 0x6, R10, 0xf8, !PT ;  /* 0x000000063b0a7812 */ /* 0x000fe200078ef80a */
[----:B------:R-:W-:Y:S01]  /*1b80*/  UISETP.LT.U32.AND UP1, UPT, UR40, 0x4, UP1 ;  /* 0x000000042800788c */ /* 0x000fe20008f21070 */
[----:B------:R-:W-:Y:S01]  /*1b90*/  LOP3.LUT R3, R8, 0x40, R3, 0xe2, !PT ;  /* 0x0000004008037812 */ /* 0x000fe200078ee203 */
[----:B------:R-:W-:Y:S01]  /*1ba0*/  UISETP.GT.U32.AND UP0, UPT, UR40, 0x3, !UP0 ;  /* 0x000000032800788c */ /* 0x000fe2000c704070 */
[----:B------:R-:W-:Y:S01]  /*1bb0*/  SHF.R.S32.HI R11, RZ, 0x1f, R10 ;  /* 0x0000001fff0b7819 */ /* 0x000fe2000001140a */
[----:B--2---:R-:W-:Y:S01]  /*1bc0*/  IMAD R12, R5, -0x2, R6 ;  /* 0xfffffffe050c7824 */ /* 0x004fe200078e0206 */
[----:B------:R-:W-:Y:S01]  /*1bd0*/  ISETP.GE.AND P0, PT, R59, R6, PT ;  /* 0x000000063b00720c */ /* 0x000fe20003f06270 */
[C---:B------:R-:W-:Y:S01]  /*1be0*/  IMAD.SHL.U32 R5, R58.reuse, 0x80, RZ ;  /* 0x000000803a057824 */ /* 0x040fe200078e00ff */
[----:B------:R-:W-:Y:S01]  /*1bf0*/  USEL UR5, URZ, 0x1, !UP1 ;  /* 0x000000013f057887 */ /* 0x000fe2000c800000 */
[----:B------:R-:W-:Y:S01]  /*1c00*/  IMAD R6, R15, UR6, RZ ;  /* 0x000000060f067c24 */ /* 0x000fe2000f8e02ff */
[----:B------:R-:W-:Y:S01]  /*1c10*/  USEL UR4, URZ, 0x1, !UP0 ;  /* 0x000000013f047887 */ /* 0x000fe2000c000000 */
[----:B------:R-:W-:Y:S01]  /*1c20*/  IMAD.WIDE R8, R58, 0x80, RZ ;  /* 0x000000803a087825 */ /* 0x000fe200078e02ff */
[----:B------:R-:W-:Y:S01]  /*1c30*/  ISETP.GE.OR P0, PT, R5, UR8, P0 ;  /* 0x0000000805007c0c */ /* 0x000fe20008706670 */
[----:B------:R-:W-:-:S02]  /*1c40*/  ULOP3.LUT UR39, UR39, 0x3, URZ, 0xc0, !UPT ;  /* 0x0000000327277892 */ /* 0x000fc4000f8ec03f */
[----:B------:R-:W-:Y:S01]  /*1c50*/  IMAD R0, R0, -0x40, R7 ;  /* 0xffffffc000007824 */ /* 0x000fe200078e0207 */
[----:B------:R-:W-:Y:S01]  /*1c60*/  LOP3.LUT R73, R8, R3, R4, 0xfe, !PT ;  /* 0x0000000308497212 */ /* 0x000fe200078efe04 */
[C---:B------:R-:W-:Y:S01]  /*1c70*/  IMAD R13, R57.reuse, UR7, R6 ;  /* 0x00000007390d7c24 */ /* 0x040fe2000f8e0206 */
[----:B------:R-:W-:Y:S01]  /*1c80*/  ULOP3.LUT UR38, UR4, UR38, UR5, 0x96, !UPT ;  /* 0x0000002604267292 */ /* 0x000fe2000f8e9605 */
[----:B------:R-:W-:Y:S01]  /*1c90*/  IMAD.WIDE.U32 R6, R57, UR6, R10 ;  /* 0x0000000639067c25 */ /* 0x000fe2000f8e000a */
[----:B------:R-:W-:-:S03]  /*1ca0*/  IADD3 R3, -R5, UR8, R0 ;  /* 0x0000000805037c10 */ /* 0x000fc6000fffe100 */
[----:B------:R-:W-:Y:S02]  /*1cb0*/  IMAD.IADD R7, R7, 0x1, R13 ;  /* 0x0000000107077824 */ /* 0x000fe400078e020d */
[----:B------:R-:W-:Y:S02]  /*1cc0*/  IMAD.IADD R4, R12, 0x1, -R59 ;  /* 0x000000010c047824 */ /* 0x000fe400078e0a3b */
[----:B------:R-:W-:Y:S01]  /*1cd0*/  IMAD.MOV.U32 R0, RZ, RZ, -0x1 ;  /* 0xffffffffff007424 */ /* 0x000fe200078e00ff */
[----:B------:R-:W-:Y:S06]  /*1ce0*/  @P0 BRA `(.L_x_28) ;  /* 0x0000002000a40947 */ /* 0x000fec0003800000 */
[----:B------:R-:W0:Y:S01]  /*1cf0*/  LDC.64 R66, c[0x0][0x5c8] ;  /* 0x00017200ff427b82 */ /* 0x000e220000000a00 */
[----:B-----5:R-:W-:Y:S01]  /*1d00*/  FSETP.NEU.AND P0, PT, R56, RZ, PT ;  /* 0x000000ff3800720b */ /* 0x020fe20003f0d000 */
[----:B------:R-:W-:Y:S01]  /*1d10*/  BSSY B0, `(.L_x_28) ;  /* 0x0000226000007945 */ /* 0x000fe20003800000 */
[----:B------:R-:W-:-:S04]  /*1d20*/  ISETP.GT.AND P2, PT, R4, RZ, PT ;  /* 0x000000ff0400720c */ /* 0x000fc80003f44270 */
[----:B------:R-:W-:Y:S01]  /*1d30*/  ISETP.GT.AND P1, PT, R3, RZ, P2 ;  /* 0x000000ff0300720c */ /* 0x000fe20001724270 */
[-C--:B0-----:R-:W-:Y:S02]  /*1d40*/  IMAD R12, R9, R66.reuse, RZ ;  /* 0x00000042090c7224 */ /* 0x081fe400078e02ff */
[----:B------:R-:W-:-:S04]  /*1d50*/  IMAD.WIDE.U32 R58, R73, R66, R6 ;  /* 0x00000042493a7225 */ /* 0x000fc800078e0006 */
[----:B------:R-:W-:-:S04]  /*1d60*/  IMAD R5, R73, R67, R12 ;  /* 0x0000004349057224 */ /* 0x000fc800078e020c */
[----:B------:R-:W-:Y:S01]  /*1d70*/  IMAD.IADD R75, R59, 0x1, R5 ;  /* 0x000000013b4b7824 */ /* 0x000fe200078e0205 */
[----:B------:R-:W-:Y:S06]  /*1d80*/  @!P0 BRA `(.L_x_29) ;  /* 0x0000001400e88947 */ /* 0x000fec0003800000 */
[----:B------:R-:W0:Y:S01]  /*1d90*/  LDC.64 R64, c[0x0][0x5b8] ;  /* 0x00016e00ff407b82 */ /* 0x000e220000000a00 */
[----:B------:R-:W-:-:S07]  /*1da0*/  ULDC.64 UR4, c[0x0][0x5c0] ;  /* 0x0001700000047ab9 */ /* 0x000fce0000000a00 */
[----:B------:R-:W1:Y:S08]  /*1db0*/  LDC.64 R68, c[0x0][0x5b0] ;  /* 0x00016c00ff447b82 */ /* 0x000e700000000a00 */
[----:B------:R-:W2:Y:S01]  /*1dc0*/  LDC.64 R70, c[0x0][0x5a8] ;  /* 0x00016a00ff467b82 */ /* 0x000ea20000000a00 */
[-C--:B0-----:R-:W-:Y:S02]  /*1dd0*/  IMAD R6, R15, R64.reuse, RZ ;  /* 0x000000400f067224 */ /* 0x081fe400078e02ff */
[----:B------:R-:W-:-:S04]  /*1de0*/  IMAD.WIDE.U32 R60, R57, R64, R10 ;  /* 0x00000040393c7225 */ /* 0x000fc800078e000a */
[----:B------:R-:W-:Y:S02]  /*1df0*/  IMAD R63, R57, R65, R6 ;  /* 0x00000041393f7224 */ /* 0x000fe400078e0206 */
[-C--:B-1----:R-:W-:Y:S02]  /*1e00*/  IMAD R8, R9, R68.reuse, RZ ;  /* 0x0000004409087224 */ /* 0x082fe400078e02ff */
[----:B------:R-:W-:Y:S02]  /*1e10*/  IMAD.IADD R13, R61, 0x1, R63 ;  /* 0x000000013d0d7824 */ /* 0x000fe400078e023f */
[----:B------:R-:W-:Y:S02]  /*1e20*/  IMAD.MOV.U32 R12, RZ, RZ, R60 ;  /* 0x000000ffff0c7224 */ /* 0x000fe400078e003c */
[C---:B------:R-:W-:Y:S02]  /*1e30*/  IMAD R65, R73.reuse, R69, R8 ;  /* 0x0000004549417224 */ /* 0x040fe400078e0208 */
[----:B------:R-:W-:-:S04]  /*1e40*/  IMAD.WIDE.U32 R6, R73, R68, R12 ;  /* 0x0000004449067225 */ /* 0x000fc800078e000c */
[----:B------:R-:W-:Y:S01]  /*1e50*/  IMAD.IADD R5, R7, 0x1, R65 ;  /* 0x0000000107057824 */ /* 0x000fe200078e0241 */
[----:B--2---:R-:W-:-:S04]  /*1e60*/  LEA R14, P0, R6, R70, 0x1 ;  /* 0x00000046060e7211 */ /* 0x004fc800078008ff */
[----:B------:R-:W-:-:S05]  /*1e70*/  LEA.HI.X R15, R6, R71, R5, 0x1, P0 ;  /* 0x00000047060f7211 */ /* 0x000fca00000f0c05 */
[----:B------:R0:W2:Y:S01]  /*1e80*/  @P1 LDG.E.LTC128B.U16 R5, desc[UR36][R14.64] ;  /* 0x000000240e051981 */ /* 0x0000a2000c1e1520 */
[----:B------:R-:W-:Y:S01]  /*1e90*/  LEA R8, P0, R58, UR4, 0x1 ;  /* 0x000000043a087c11 */ /* 0x000fe2000f8008ff */
[----:B------:R-:W-:Y:S01]  /*1ea0*/  IMAD.WIDE.U32 R6, R73, R68, R10 ;  /* 0x0000004449067225 */ /* 0x000fe200078e000a */
[----:B------:R-:W-:Y:S03]  /*1eb0*/  BSSY B1, `(.L_x_30) ;  /* 0x0000012000017945 */ /* 0x000fe60003800000 */
[----:B------:R-:W-:Y:S02]  /*1ec0*/  IMAD.IADD R7, R65, 0x1, R7 ;  /* 0x0000000141077824 */ /* 0x000fe400078e0207 */
[----:B------:R-:W-:Y:S01]  /*1ed0*/  IMAD.WIDE.U32 R20, R57, R64, R6 ;  /* 0x0000004039147225 */ /* 0x000fe200078e0006 */
[----:B0-----:R-:W-:-:S03]  /*1ee0*/  SHF.L.U64.HI R15, R68, 0x3, R69 ;  /* 0x00000003440f7819 */ /* 0x001fc60000010245 */
[----:B------:R-:W-:Y:S01]  /*1ef0*/  IMAD.IADD R7, R63, 0x1, R21 ;  /* 0x000000013f077824 */ /* 0x000fe200078e0215 */
[----:B------:R-:W-:Y:S01]  /*1f00*/  LEA R6, P4, R20, R70, 0x1 ;  /* 0x0000004614067211 */ /* 0x000fe200078808ff */
[----:B------:R-:W-:-:S03]  /*1f10*/  IMAD.SHL.U32 R14, R68, 0x8, RZ ;  /* 0x00000008440e7824 */ /* 0x000fc600078e00ff */
[----:B------:R-:W-:Y:S01]  /*1f20*/  LEA.HI.X R7, R20, R71, R7, 0x1, P4 ;  /* 0x0000004714077211 */ /* 0x000fe200020f0c07 */
[----:B--2---:R-:W-:-:S04]  /*1f30*/  IMAD.U32 R9, R5, 0x10000, RZ ;  /* 0x0001000005097824 */ /* 0x004fc800078e00ff */
[----:B------:R-:W-:-:S04]  /*1f40*/  FMUL R9, R9, R56 ;  /* 0x0000003809097220 */ /* 0x000fc80000400000 */
[----:B------:R-:W-:Y:S01]  /*1f50*/  FFMA R24, R24, R23, R9 ;  /* 0x0000001718187223 */ /* 0x000fe20000000009 */
[----:B------:R-:W-:Y:S02]  /*1f60*/  LEA.HI.X R9, R58, UR5, R75, 0x1, P0 ;  /* 0x000000053a097c11 */ /* 0x000fe400080f0c4b */
[----:B------:R-:W-:Y:S02]  /*1f70*/  ISETP.GT.AND P0, PT, R4, 0x1, PT ;  /* 0x000000010400780c */ /* 0x000fe40003f04270 */
[----:B------:R-:W-:Y:S02]  /*1f80*/  F2FP.BF16.F32.PACK_AB R24, RZ, R24 ;  /* 0x00000018ff18723e */ /* 0x000fe400000010ff */
[----:B------:R-:W-:-:S03]  /*1f90*/  ISETP.GT.AND P3, PT, R3, RZ, P0 ;  /* 0x000000ff0300720c */ /* 0x000fc60000764270 */
[----:B------:R0:W-:Y:S10]  /*1fa0*/  @P1 STG.E.U16 desc[UR36][R8.64], R24 ;  /* 0x0000001808001986 */ /* 0x0001f4000c101524 */
[----:B------:R-:W-:Y:S05]  /*1fb0*/  @!P3 BRA `(.L_x_31) ;  /* 0x000000000004b947 */ /* 0x000fea0003800000 */
[----:B------:R1:W5:Y:S02]  /*1fc0*/  LDG.E.LTC128B.U16 R5, desc[UR36][R6.64+0x2] ;  /* 0x0000022406057981 */ /* 0x000364000c1e1520 */
.L_x_31:
[----:B------:R-:W-:Y:S05]  /*1fd0*/  BSYNC B1 ;  /* 0x0000000000017941 */ /* 0x000fea0003800000 */
.L_x_30:
[----:B-----5:R-:W-:Y:S01]  /*1fe0*/  IMAD.U32 R59, R5, 0x10000, RZ ;  /* 0x00010000053b7824 */ /* 0x020fe200078e00ff */
[----:B------:R-:W-:Y:S01]  /*1ff0*/  ISETP.GT.AND P2, PT, R3, 0x8, P2 ;  /* 0x000000080300780c */ /* 0x000fe20001744270 */
[----:B------:R-:W-:Y:S01]  /*2000*/  IMAD.WIDE.U32 R20, R73, R68, R14 ;  /* 0x0000004449147225 */ /* 0x000fe200078e000e */
[----:B0-----:R-:W-:-:S03]  /*2010*/  PRMT R24, R5, 0x7610, R24 ;  /* 0x0000761005187816 */ /* 0x001fc60000000018 */
[----:B------:R-:W-:Y:S01]  /*2020*/  FMUL R12, R59, R56 ;  /* 0x000000383b0c7220 */ /* 0x000fe20000400000 */
[----:B------:R-:W-:Y:S01]  /*2030*/  IMAD.IADD R65, R65, 0x1, R21 ;  /* 0x0000000141417824 */ /* 0x000fe200078e0215 */
[----:B------:R-:W-:Y:S02]  /*2040*/  IADD3 R60, P1, R60, R20, RZ ;  /* 0x000000143c3c7210 */ /* 0x000fe40007f3e0ff */
[----:B------:R-:W-:-:S03]  /*2050*/  FFMA R12, R25, R23, R12 ;  /* 0x00000017190c7223 */ /* 0x000fc6000000000c */
[----:B------:R-:W-:Y:S02]  /*2060*/  IMAD.X R13, R65, 0x1, R13, P1 ;  /* 0x00000001410d7824 */ /* 0x000fe400008e060d */
[----:B------:R-:W-:Y:S02]  /*2070*/  F2FP.BF16.F32.PACK_AB R12, RZ, R12 ;  /* 0x0000000cff0c723e */ /* 0x000fe400000010ff */
[----:B------:R-:W-:Y:S02]  /*2080*/  LEA R14, P1, R60, R70, 0x1 ;  /* 0x000000463c0e7211 */ /* 0x000fe400078208ff */
[----:B------:R-:W-:Y:S02]  /*2090*/  PRMT R21, R12, 0x7610, R21 ;  /* 0x000076100c157816 */ /* 0x000fe40000000015 */
[----:B------:R-:W-:-:S03]  /*20a0*/  LEA.HI.X R15, R60, R71, R13, 0x1, P1 ;  /* 0x000000473c0f7211 */ /* 0x000fc600008f0c0d */
[----:B------:R0:W-:Y:S04]  /*20b0*/  @P3 STG.E.U16 desc[UR36][R8.64+0x2], R21 ;  /* 0x0000021508003986 */ /* 0x0001e8000c101524 */
[----:B------:R-:W2:Y:S01]  /*20c0*/  @P2 LDG.E.LTC128B.U16 R24, desc[UR36][R14.64] ;  /* 0x000000240e182981 */ /* 0x000ea2000c1e1520 */
[----:B------:R-:W-:Y:S01]  /*20d0*/  IADD3 R20, P1, R10, R20, RZ ;  /* 0x000000140a147210 */ /* 0x000fe20007f3e0ff */
[----:B------:R-:W-:Y:S01]  /*20e0*/  BSSY B1, `(.L_x_32) ;  /* 0x0000011000017945 */ /* 0x000fe20003800000 */
[C---:B------:R-:W-:Y:S02]  /*20f0*/  SHF.L.U64.HI R13, R66.reuse, 0x4, R67 ;  /* 0x00000004420d7819 */ /* 0x040fe40000010243 */
[----:B------:R-:W-:Y:S01]  /*2100*/  ISETP.GT.AND P0, PT, R3, 0x8, P0 ;  /* 0x000000080300780c */ /* 0x000fe20000704270 */
[----:B0-----:R-:W-:Y:S01]  /*2110*/  IMAD.X R21, R11, 0x1, R65, P1 ;  /* 0x000000010b157824 */ /* 0x001fe200008e0641 */
[----:B------:R-:W-:Y:S01]  /*2120*/  LEA R12, P1, R66, R8, 0x4 ;  /* 0x00000008420c7211 */ /* 0x000fe200078220ff */
[----:B------:R-:W-:-:S04]  /*2130*/  IMAD.WIDE.U32 R20, R57, R64, R20 ;  /* 0x0000004039147225 */ /* 0x000fc800078e0014 */
[----:B------:R-:W-:Y:S01]  /*2140*/  IMAD.X R13, R13, 0x1, R9, P1 ;  /* 0x000000010d0d7824 */ /* 0x000fe200008e0609 */
[----:B------:R-:W-:Y:S01]  /*2150*/  LEA R10, P3, R20, R70, 0x1 ;  /* 0x00000046140a7211 */ /* 0x000fe200078608ff */
[----:B------:R-:W-:-:S05]  /*2160*/  IMAD.IADD R11, R63, 0x1, R21 ;  /* 0x000000013f0b7824 */ /* 0x000fca00078e0215 */
[----:B------:R-:W-:Y:S01]  /*2170*/  LEA.HI.X R11, R20, R71, R11, 0x1, P3 ;  /* 0x00000047140b7211 */ /* 0x000fe200018f0c0b */
[----:B--2---:R-:W-:-:S04]  /*2180*/  IMAD.U32 R5, R24, 0x10000, RZ ;  /* 0x0001000018057824 */ /* 0x004fc800078e00ff */
[----:B------:R-:W-:-:S04]  /*2190*/  FMUL R5, R5, R56 ;  /* 0x0000003805057220 */ /* 0x000fc80000400000 */
[----:B------:R-:W-:-:S05]  /*21a0*/  FFMA R5, R26, R23, R5 ;  /* 0x000000171a057223 */ /* 0x000fca0000000005 */
[----:B------:R-:W-:-:S05]  /*21b0*/  F2FP.BF16.F32.PACK_AB R5, RZ, R5 ;  /* 0x00000005ff05723e */ /* 0x000fca00000010ff */
[----:B------:R0:W-:Y:S01]  /*21c0*/  @P2 STG.E.U16 desc[UR36][R12.64], R5 ;  /* 0x000000050c002986 */ /* 0x0001e2000c101524 */
[----:B------:R-:W-:Y:S05]  /*21d0*/  @!P0 BRA `(.L_x_33) ;  /* 0x0000000000048947 */ /* 0x000fea0003800000 */
[----:B------:R2:W5:Y:S02]  /*21e0*/  LDG.E.LTC128B.U16 R24, desc[UR36][R10.64+0x2] ;  /* 0x000002240a187981 */ /* 0x000564000c1e1520 */
.L_x_33:
[----:B------:R-:W-:Y:S05]  /*21f0*/  BSYNC B1 ;  /* 0x0000000000017941 */ /* 0x000fea0003800000 */
.L_x_32:
[----:B0----5:R-:W-:Y:S01]  /*2200*/  IMAD.U32 R5, R24, 0x10000, RZ ;  /* 0x0001000018057824 */ /* 0x021fe200078e00ff */
[----:B------:R-:W-:Y:S01]  /*2210*/  ISETP.GT.AND P1, PT, R4, 0x8, PT ;  /* 0x000000080400780c */ /* 0x000fe20003f24270 */
[----:B------:R-:W-:Y:S02]  /*2220*/  BSSY B1, `(.L_x_34) ;  /* 0x0000008000017945 */ /* 0x000fe40003800000 */
[----:B------:R-:W-:Y:S01]  /*2230*/  FMUL R14, R5, R56 ;  /* 0x00000038050e7220 */ /* 0x000fe20000400000 */
[----:B------:R-:W-:-:S03]  /*2240*/  ISETP.GT.AND P2, PT, R3, RZ, P1 ;  /* 0x000000ff0300720c */ /* 0x000fc60000f44270 */
[----:B------:R-:W-:-:S05]  /*2250*/  FFMA R14, R27, R23, R14 ;  /* 0x000000171b0e7223 */ /* 0x000fca000000000e */
[----:B------:R-:W-:-:S05]  /*2260*/  F2FP.BF16.F32.PACK_AB R14, RZ, R14 ;  /* 0x0000000eff0e723e */ /* 0x000fca00000010ff */
[----:B------:R0:W-:Y:S01]  /*2270*/  @P0 STG.E.U16 desc[UR36][R12.64+0x2], R14 ;  /* 0x0000020e0c000986 */ /* 0x0001e2000c101524 */
[----:B------:R-:W-:Y:S05]  /*2280*/  @!P2 BRA `(.L_x_35) ;  /* 0x000000000004a947 */ /* 0x000fea0003800000 */
[----:B------:R3:W5:Y:S02]  /*2290*/  LDG.E.LTC128B.U16 R24, desc[UR36][R6.64+0x10] ;  /* 0x0000102406187981 */ /* 0x000764000c1e1520 */
.L_x_35:
[----:B------:R-:W-:Y:S05]  /*22a0*/  BSYNC B1 ;  /* 0x0000000000017941 */ /* 0x000fea0003800000 */
.L_x_34:
[----:B-----5:R-:W-:Y:S01]  /*22b0*/  IMAD.U32 R5, R24, 0x10000, RZ ;  /* 0x0001000018057824 */ /* 0x020fe200078e00ff */
        /* <DEDUP_REMOVED lines=9> */
.L_x_37:
[----:B------:R-:W-:Y:S05]  /*2350*/  BSYNC B1 ;  /* 0x0000000000017941 */ /* 0x000fea0003800000 */
.L_x_36:
[----:B----45:R-:W-:Y:S01]  /*2360*/  IMAD.U32 R5, R24, 0x10000, RZ ;  /* 0x0001000018057824 */ /* 0x030fe200078e00ff */
[----:B------:R-:W-:Y:S01]  /*2370*/  ISETP.GT.AND P1, PT, R3, 0x8, P1 ;  /* 0x000000080300780c */ /* 0x000fe20000f24270 */
[----:B------:R-:W-:Y:S02]  /*2380*/  BSSY B1, `(.L_x_38) ;  /* 0x0000007000017945 */ /* 0x000fe40003800000 */
[----:B0-----:R-:W-:-:S04]  /*2390*/  FMUL R14, R5, R56 ;  /* 0x00000038050e7220 */ /* 0x001fc80000400000 */
[----:B------:R-:W-:-:S05]  /*23a0*/  FFMA R14, R29, R23, R14 ;  /* 0x000000171d0e7223 */ /* 0x000fca000000000e */
[----:B------:R-:W-:-:S05]  /*23b0*/  F2FP.BF16.F32.PACK_AB R14, RZ, R14 ;  /* 0x0000000eff0e723e */ /* 0x000fca00000010ff */
[----:B------:R0:W-:Y:S01]  /*23c0*/  @P3 STG.E.U16 desc[UR36][R8.64+0x12], R14 ;  /* 0x0000120e08003986 */ /* 0x0001e2000c101524 */
[----:B------:R-:W-:Y:S05]  /*23d0*/  @!P1 BRA `(.L_x_39) ;  /* 0x0000000000049947 */ /* 0x000fea0003800000 */
[----:B------:R4:W5:Y:S02]  /*23e0*/  LDG.E.LTC128B.U16 R24, desc[UR36][R10.64+0x10] ;  /* 0x000010240a187981 */ /* 0x000964000c1e1520 */
.L_x_39:
[----:B------:R-:W-:Y:S05]  /*23f0*/  BSYNC B1 ;  /* 0x0000000000017941 */ /* 0x000fea0003800000 */
.L_x_38:
[----:B-----5:R-:W-:Y:S01]  /*2400*/  IMAD.U32 R5, R24, 0x10000, RZ ;  /* 0x0001000018057824 */ /* 0x020fe200078e00ff */
[----:B------:R-:W-:Y:S01]  /*2410*/  ISETP.GT.AND P0, PT, R3, 0x8, P0 ;  /* 0x000000080300780c */ /* 0x000fe20000704270 */
[----:B------:R-:W-:Y:S02]  /*2420*/  BSSY B1, `(.L_x_40) ;  /* 0x0000007000017945 */ /* 0x000fe40003800000 */
[----:B------:R-:W-:-:S04]  /*2430*/  FMUL R5, R5, R56 ;  /* 0x0000003805057220 */ /* 0x000fc80000400000 */
[----:B------:R-:W-:-:S05]  /*2440*/  FFMA R5, R30, R23, R5 ;  /* 0x000000171e057223 */ /* 0x000fca0000000005 */
[----:B------:R-:W-:-:S05]  /*2450*/  F2FP.BF16.F32.PACK_AB R5, RZ, R5 ;  /* 0x00000005ff05723e */ /* 0x000fca00000010ff */
[----:B------:R0:W-:Y:S01]  /*2460*/  @P1 STG.E.U16 desc[UR36][R12.64+0x10], R5 ;  /* 0x000010050c001986 */ /* 0x0001e2000c101524 */
[----:B------:R-:W-:Y:S05]  /*2470*/  @!P0 BRA `(.L_x_41) ;  /* 0x0000000000048947 */ /* 0x000fea0003800000 */
[----:B------:R0:W5:Y:S02]  /*2480*/  LDG.E.LTC128B.U16 R24, desc[UR36][R10.64+0x12] ;  /* 0x000012240a187981 */ /* 0x000164000c1e1520 */
.L_x_41:
[----:B------:R-:W-:Y:S05]  /*2490*/  BSYNC B1 ;  /* 0x0000000000017941 */ /* 0x000fea0003800000 */
.L_x_40:
        /* <DEDUP_REMOVED lines=10> */
.L_x_43:
[----:B------:R-:W-:Y:S05]  /*2540*/  BSYNC B1 ;  /* 0x0000000000017941 */ /* 0x000fea0003800000 */
.L_x_42:
        /* <DEDUP_REMOVED lines=10> */
.L_x_45:
[----:B------:R-:W-:Y:S05]  /*25f0*/  BSYNC B1 ;  /* 0x0000000000017941 */ /* 0x000fea0003800000 */
.L_x_44:
[----:B0----5:R-:W-:Y:S01]  /*2600*/  IMAD.U32 R5, R24, 0x10000, RZ ;  /* 0x0001000018057824 */ /* 0x021fe200078e00ff */
        /* <DEDUP_REMOVED lines=8> */
.L_x_47:
[----:B------:R-:W-:Y:S05]  /*2690*/  BSYNC B1 ;  /* 0x0000000000017941 */ /* 0x000fea0003800000 */
.L_x_46:
        /* <DEDUP_REMOVED lines=9> */
.L_x_49:
[----:B------:R-:W-:Y:S05]  /*2730*/  BSYNC B1 ;  /* 0x0000000000017941 */ /* 0x000fea0003800000 */
.L_x_48:
        /* <DEDUP_REMOVED lines=10> */
.L_x_51:
[----:B------:R-:W-:Y:S05]  /*27e0*/  BSYNC B1 ;  /* 0x0000000000017941 */ /* 0x000fea0003800000 */
.L_x_50:
        /* <DEDUP_REMOVED lines=10> */
.L_x_53:
[----:B------:R-:W-:Y:S05]  /*2890*/  BSYNC B1 ;  /* 0x0000000000017941 */ /* 0x000fea0003800000 */
.L_x_52:
        /* <DEDUP_REMOVED lines=9> */
.L_x_55:
[----:B------:R-:W-:Y:S05]  /*2930*/  BSYNC B1 ;  /* 0x0000000000017941 */ /* 0x000fea0003800000 */
.L_x_54:
        /* <DEDUP_REMOVED lines=9> */
.L_x_57:
[----:B------:R-:W-:Y:S05]  /*29d0*/  BSYNC B1 ;  /* 0x0000000000017941 */ /* 0x000fea0003800000 */
.L_x_56:
        /* <DEDUP_REMOVED lines=10> */
.L_x_59:
[----:B------:R-:W-:Y:S05]  /*2a80*/  BSYNC B1 ;  /* 0x0000000000017941 */ /* 0x000fea0003800000 */
.L_x_58:
        /* <DEDUP_REMOVED lines=10> */
.L_x_61:
[----:B------:R-:W-:Y:S05]  /*2b30*/  BSYNC B1 ;  /* 0x0000000000017941 */ /* 0x000fea0003800000 */
.L_x_60:
        /* <DEDUP_REMOVED lines=9> */
.L_x_63:
[----:B------:R-:W-:Y:S05]  /*2bd0*/  BSYNC B1 ;  /* 0x0000000000017941 */ /* 0x000fea0003800000 */
.L_x_62:
        /* <DEDUP_REMOVED lines=9> */
.L_x_65:
[----:B------:R-:W-:Y:S05]  /*2c70*/  BSYNC B1 ;  /* 0x0000000000017941 */ /* 0x000fea0003800000 */
.L_x_64:
        /* <DEDUP_REMOVED lines=10> */
.L_x_67:
[----:B------:R-:W-:Y:S05]  /*2d20*/  BSYNC B1 ;  /* 0x0000000000017941 */ /* 0x000fea0003800000 */
.L_x_66:
        /* <DEDUP_REMOVED lines=10> */
.L_x_69:
[----:B------:R-:W-:Y:S05]  /*2dd0*/  BSYNC B1 ;  /* 0x0000000000017941 */ /* 0x000fea0003800000 */
.L_x_68:
        /* <DEDUP_REMOVED lines=9> */
.L_x_71:
[----:B------:R-:W-:Y:S05]  /*2e70*/  BSYNC B1 ;  /* 0x0000000000017941 */ /* 0x000fea0003800000 */
.L_x_70:
        /* <DEDUP_REMOVED lines=9> */
.L_x_73:
[----:B------:R-:W-:Y:S05]  /*2f10*/  BSYNC B1 ;  /* 0x0000000000017941 */ /* 0x000fea0003800000 */
.L_x_72:
        /* <DEDUP_REMOVED lines=10> */
.L_x_75:
[----:B------:R-:W-:Y:S05]  /*2fc0*/  BSYNC B1 ;  /* 0x0000000000017941 */ /* 0x000fea0003800000 */
.L_x_74:
        /* <DEDUP_REMOVED lines=10> */
.L_x_77:
[----:B------:R-:W-:Y:S05]  /*3070*/  BSYNC B1 ;  /* 0x0000000000017941 */ /* 0x000fea0003800000 */
.L_x_76:
        /* <DEDUP_REMOVED lines=9> */
.L_x_79:
[----:B------:R-:W-:Y:S05]  /*3110*/  BSYNC B1 ;  /* 0x0000000000017941 */ /* 0x000fea0003800000 */
.L_x_78:
        /* <DEDUP_REMOVED lines=9> */
.L_x_81:
[----:B------:R-:W-:Y:S05]  /*31b0*/  BSYNC B1 ;  /* 0x0000000000017941 */ /* 0x000fea0003800000 */
.L_x_80:
        /* <DEDUP_REMOVED lines=10> */
.L_x_83:
[----:B------:R-:W-:Y:S05]  /*3260*/  BSYNC B1 ;  /* 0x0000000000017941 */ /* 0x000fea0003800000 */
.L_x_82:
[----:B-----5:R-:W-:Y:S01]  /*3270*/  IMAD.U32 R5, R24, 0x10000, RZ ;  /* 0x0001000018057824 */ /* 0x020fe200078e00ff */
[----:B------:R-:W-:Y:S01]  /*3280*/  ISETP.GT.AND P0, PT, R4, 0x39, PT ;  /* 0x000000390400780c */ /* 0x000fe20003f04270 */
[----:B------:R-:W-:Y:S01]  /*3290*/  @P2 IMAD.MOV.U32 R4, RZ, RZ, R8 ;  /* 0x000000ffff042224 */ /* 0x000fe200078e0008 */
[----:B------:R-:W-:Y:S01]  /*32a0*/  BSSY B1, `(.L_x_84) ;  /* 0x000000a000017945 */ /* 0x000fe20003800000 */
[----:B------:R-:W-:Y:S01]  /*32b0*/  FMUL R5, R5, R56 ;  /* 0x0000003805057220 */ /* 0x000fe20000400000 */
[----:B------:R-:W-:-:S03]  /*32c0*/  ISETP.GT.AND P3, PT, R3, RZ, P0 ;  /* 0x000000ff0300720c */ /* 0x000fc60000764270 */
[----:B------:R-:W-:-:S05]  /*32d0*/  FFMA R5, R52, R23, R5 ;  /* 0x0000001734057223 */ /* 0x000fca0000000005 */
[----:B------:R-:W-:-:S04]  /*32e0*/  F2FP.BF16.F32.PACK_AB R5, RZ, R5 ;  /* 0x00000005ff05723e */ /* 0x000fc800000010ff */
[----:B0-----:R-:W-:Y:S01]  /*32f0*/  PRMT R14, R5, 0x7610, R14 ;  /* 0x00007610050e7816 */ /* 0x001fe2000000000e */
[----:B------:R-:W-:-:S05]  /*3300*/  @P2 IMAD.MOV.U32 R5, RZ, RZ, R9 ;  /* 0x000000ffff052224 */ /* 0x000fca00078e0009 */
[----:B------:R0:W-:Y:S01]  /*3310*/  @P2 STG.E.U16 desc[UR36][R4.64+0x70], R14 ;  /* 0x0000700e04002986 */ /* 0x0001e2000c101524 */
[----:B------:R-:W-:Y:S05]  /*3320*/  @!P3 BRA `(.L_x_85) ;  /* 0x000000000004b947 */ /* 0x000fea0003800000 */
[----:B------:R0:W5:Y:S02]  /*3330*/  LDG.E.LTC128B.U16 R24, desc[UR36][R6.64+0x72] ;  /* 0x0000722406187981 */ /* 0x000164000c1e1520 */
.L_x_85:
[----:B------:R-:W-:Y:S05]  /*3340*/  BSYNC B1 ;  /* 0x0000000000017941 */ /* 0x000fea0003800000 */
.L_x_84:
        /* <DEDUP_REMOVED lines=9> */
.L_x_87:
[----:B------:R-:W-:Y:S05]  /*33e0*/  BSYNC B1 ;  /* 0x0000000000017941 */ /* 0x000fea0003800000 */
.L_x_86:
[----:B-----5:R-:W-:Y:S01]  /*33f0*/  IMAD.U32 R5, R24, 0x10000, RZ ;  /* 0x0001000018057824 */ /* 0x020fe200078e00ff */
[----:B------:R-:W-:Y:S01]  /*3400*/  ISETP.GT.AND P0, PT, R3, 0x8, P0 ;  /* 0x000000080300780c */ /* 0x000fe20000704270 */
[----:B0-----:R-:W-:Y:S01]  /*3410*/  @P1 IMAD.MOV.U32 R4, RZ, RZ, R12 ;  /* 0x000000ffff041224 */ /* 0x001fe200078e000c */
[----:B------:R-:W-:Y:S01]  /*3420*/  BSSY B1, `(.L_x_88) ;  /* 0x0000009000017945 */ /* 0x000fe20003800000 */
[----:B------:R-:W-:-:S04]  /*3430*/  FMUL R5, R5, R56 ;  /* 0x0000003805057220 */ /* 0x000fc80000400000 */
[----:B------:R-:W-:-:S05]  /*3440*/  FFMA R5, R54, R23, R5 ;  /* 0x0000001736057223 */ /* 0x000fca0000000005 */
[----:B------:R-:W-:-:S04]  /*3450*/  F2FP.BF16.F32.PACK_AB R5, RZ, R5 ;  /* 0x00000005ff05723e */ /* 0x000fc800000010ff */
[----:B-1-3--:R-:W-:Y:S01]  /*3460*/  PRMT R6, R5, 0x7610, R6 ;  /* 0x0000761005067816 */ /* 0x00afe20000000006 */
[----:B------:R-:W-:-:S05]  /*3470*/  @P1 IMAD.MOV.U32 R5, RZ, RZ, R13 ;  /* 0x000000ffff051224 */ /* 0x000fca00078e000d */
[----:B------:R0:W-:Y:S01]  /*3480*/  @P1 STG.E.U16 desc[UR36][R4.64+0x70], R6 ;  /* 0x0000700604001986 */ /* 0x0001e2000c101524 */
[----:B------:R-:W-:Y:S05]  /*3490*/  @!P0 BRA `(.L_x_89) ;  /* 0x0000000000048947 */ /* 0x000fea0003800000 */
[----:B------:R1:W5:Y:S02]  /*34a0*/  LDG.E.LTC128B.U16 R24, desc[UR36][R10.64+0x72] ;  /* 0x000072240a187981 */ /* 0x000364000c1e1520 */
.L_x_89:
[----:B------:R-:W-:Y:S05]  /*34b0*/  BSYNC B1 ;  /* 0x0000000000017941 */ /* 0x000fea0003800000 */
.L_x_88:
[----:B------:R-:W-:Y:S05]  /*34c0*/  @!P0 BRA `(.L_x_90) ;  /* 0x0000000800a88947 */ /* 0x000fea0003800000 */
[----:B-----5:R-:W-:-:S04]  /*34d0*/  IMAD.U32 R3, R24, 0x10000, RZ ;  /* 0x0001000018037824 */ /* 0x020fc800078e00ff */
[----:B0-----:R-:W-:-:S04]  /*34e0*/  FMUL R4, R3, R56 ;  /* 0x0000003803047220 */ /* 0x001fc80000400000 */
[----:B------:R-:W-:-:S05]  /*34f0*/  FFMA R4, R55, R23, R4 ;  /* 0x0000001737047223 */ /* 0x000fca0000000004 */
[----:B------:R-:W-:-:S05]  /*3500*/  F2FP.BF16.F32.PACK_AB R4, RZ, R4 ;  /* 0x00000004ff04723e */ /* 0x000fca00000010ff */
[----:B------:R3:W-:Y:S01]  /*3510*/  STG.E.U16 desc[UR36][R12.64+0x72], R4 ;  /* 0x000072040c007986 */ /* 0x0007e2000c101524 */
[----:B------:R-:W-:Y:S05]  /*3520*/  BRA `(.L_x_90) ;  /* 0x0000000800907947 */ /* 0x000fea0003800000 */
.L_x_29:
[----:B------:R-:W-:Y:S01]  /*3530*/  ISETP.GT.AND P0, PT, R4, 0x1, PT ;  /* 0x000000010400780c */ /* 0x000fe20003f04270 */
[----:B------:R-:W-:Y:S01]  /*3540*/  ULDC.64 UR4, c[0x0][0x5c0] ;  /* 0x0001700000047ab9 */ /* 0x000fe20000000a00 */
[-C--:B------:R-:W-:Y:S01]  /*3550*/  FMUL R24, R24, R23.reuse ;  /* 0x0000001718187220 */ /* 0x080fe20000400000 */
[-C--:B------:R-:W-:Y:S01]  /*3560*/  FMUL R25, R25, R23.reuse ;  /* 0x0000001719197220 */ /* 0x080fe20000400000 */
[----:B------:R-:W-:Y:S01]  /*3570*/  ISETP.GT.AND P3, PT, R3, RZ, P0 ;  /* 0x000000ff0300720c */ /* 0x000fe20000764270 */
[-C--:B------:R-:W-:Y:S01]  /*3580*/  FMUL R26, R26, R23.reuse ;  /* 0x000000171a1a7220 */ /* 0x080fe20000400000 */
[----:B------:R-:W-:Y:S01]  /*3590*/  LEA R6, P4, R58, UR4, 0x1 ;  /* 0x000000043a067c11 */ /* 0x000fe2000f8808ff */
[-C--:B------:R-:W-:Y:S01]  /*35a0*/  FMUL R27, R27, R23.reuse ;  /* 0x000000171b1b7220 */ /* 0x080fe20000400000 */
[----:B------:R-:W-:Y:S01]  /*35b0*/  F2FP.BF16.F32.PACK_AB R24, RZ, R24 ;  /* 0x00000018ff18723e */ /* 0x000fe200000010ff */
[-C--:B------:R-:W-:Y:S01]  /*35c0*/  FMUL R28, R28, R23.reuse ;  /* 0x000000171c1c7220 */ /* 0x080fe20000400000 */
[----:B------:R-:W-:Y:S01]  /*35d0*/  LEA.HI.X R7, R58, UR5, R75, 0x1, P4 ;  /* 0x000000053a077c11 */ /* 0x000fe2000a0f0c4b */
[----:B------:R-:W-:Y:S01]  /*35e0*/  FMUL R29, R29, R23 ;  /* 0x000000171d1d7220 */ /* 0x000fe20000400000 */
[----:B------:R-:W-:Y:S01]  /*35f0*/  F2FP.BF16.F32.PACK_AB R25, RZ, R25 ;  /* 0x00000019ff19723e */ /* 0x000fe200000010ff */
[-C--:B------:R-:W-:Y:S01]  /*3600*/  FMUL R30, R30, R23.reuse ;  /* 0x000000171e1e7220 */ /* 0x080fe20000400000 */
[----:B------:R-:W-:Y:S01]  /*3610*/  SHF.L.U64.HI R67, R66, 0x4, R67 ;  /* 0x0000000442437819 */ /* 0x000fe20000010243 */
[----:B------:R-:W-:Y:S01]  /*3620*/  @P1 STG.E.U16 desc[UR36][R6.64], R24 ;  /* 0x0000001806001986 */ /* 0x000fe2000c101524 */
[----:B------:R-:W-:Y:S01]  /*3630*/  ISETP.GT.AND P1, PT, R4, 0x8, PT ;  /* 0x000000080400780c */ /* 0x000fe20003f24270 */
[-C--:B------:R-:W-:Y:S01]  /*3640*/  FMUL R31, R31, R23.reuse ;  /* 0x000000171f1f7220 */ /* 0x080fe20000400000 */
[C---:B------:R-:W-:Y:S01]  /*3650*/  ISETP.GT.AND P4, PT, R3.reuse, 0x8, P0 ;  /* 0x000000080300780c */ /* 0x040fe20000784270 */
[----:B------:R-:W-:Y:S01]  /*3660*/  @P3 STG.E.U16 desc[UR36][R6.64+0x2], R25 ;  /* 0x0000021906003986 */ /* 0x000fe2000c101524 */
[----:B------:R-:W-:Y:S01]  /*3670*/  LEA R8, P3, R66, R6, 0x4 ;  /* 0x0000000642087211 */ /* 0x000fe200078620ff */
[-C--:B------:R-:W-:Y:S01]  /*3680*/  FMUL R32, R32, R23.reuse ;  /* 0x0000001720207220 */ /* 0x080fe20000400000 */
[----:B------:R-:W-:Y:S01]  /*3690*/  ISETP.GT.AND P2, PT, R3, 0x8, P2 ;  /* 0x000000080300780c */ /* 0x000fe20001744270 */
[-C--:B------:R-:W-:Y:S01]  /*36a0*/  FMUL R33, R33, R23.reuse ;  /* 0x0000001721217220 */ /* 0x080fe20000400000 */
[----:B------:R-:W-:Y:S01]  /*36b0*/  ISETP.GT.AND P0, PT, R4, 0x9, PT ;  /* 0x000000090400780c */ /* 0x000fe20003f04270 */
[----:B------:R-:W-:Y:S01]  /*36c0*/  IMAD.X R9, R67, 0x1, R7, P3 ;  /* 0x0000000143097824 */ /* 0x000fe200018e0607 */
[C---:B------:R-:W-:Y:S01]  /*36d0*/  ISETP.GT.AND P5, PT, R3.reuse, RZ, P1 ;  /* 0x000000ff0300720c */ /* 0x040fe20000fa4270 */
[-C--:B------:R-:W-:Y:S01]  /*36e0*/  FMUL R34, R34, R23.reuse ;  /* 0x0000001722227220 */ /* 0x080fe20000400000 */
[----:B------:R-:W-:Y:S01]  /*36f0*/  ISETP.GT.AND P3, PT, R3, RZ, P0 ;  /* 0x000000ff0300720c */ /* 0x000fe20000764270 */
[-C--:B------:R-:W-:Y:S01]  /*3700*/  FMUL R35, R35, R23.reuse ;  /* 0x0000001723237220 */ /* 0x080fe20000400000 */
[----:B------:R-:W-:Y:S01]  /*3710*/  F2FP.BF16.F32.PACK_AB R26, RZ, R26 ;  /* 0x0000001aff1a723e */ /* 0x000fe200000010ff */
[----:B------:R-:W-:Y:S01]  /*3720*/  FMUL R36, R36, R23 ;  /* 0x0000001724247220 */ /* 0x000fe20000400000 */
[----:B------:R-:W-:Y:S01]  /*3730*/  F2FP.BF16.F32.PACK_AB R27, RZ, R27 ;  /* 0x0000001bff1b723e */ /* 0x000fe200000010ff */
[----:B------:R-:W-:Y:S01]  /*3740*/  FMUL R37, R37, R23 ;  /* 0x0000001725257220 */ /* 0x000fe20000400000 */
[----:B------:R-:W-:Y:S01]  /*3750*/  F2FP.BF16.F32.PACK_AB R28, RZ, R28 ;  /* 0x0000001cff1c723e */ /* 0x000fe200000010ff */
[----:B------:R-:W-:Y:S01]  /*3760*/  @P2 STG.E.U16 desc[UR36][R8.64], R26 ;  /* 0x0000001a08002986 */ /* 0x000fe2000c101524 */
[----:B------:R-:W-:Y:S01]  /*3770*/  F2FP.BF16.F32.PACK_AB R29, RZ, R29 ;  /* 0x0000001dff1d723e */ /* 0x000fe200000010ff */
[-C--:B------:R-:W-:Y:S01]  /*3780*/  FMUL R38, R38, R23.reuse ;  /* 0x0000001726267220 */ /* 0x080fe20000400000 */
[----:B------:R-:W-:Y:S01]  /*3790*/  ISETP.GT.AND P2, PT, R3, 0x8, P1 ;  /* 0x000000080300780c */ /* 0x000fe20000f44270 */
[----:B------:R-:W-:Y:S01]  /*37a0*/  @P4 STG.E.U16 desc[UR36][R8.64+0x2], R27 ;  /* 0x0000021b08004986 */ /* 0x000fe2000c101524 */
[----:B------:R-:W-:Y:S01]  /*37b0*/  ISETP.GT.AND P1, PT, R4, 0x10, PT ;  /* 0x000000100400780c */ /* 0x000fe20003f24270 */
[-C--:B------:R-:W-:Y:S01]  /*37c0*/  FMUL R39, R39, R23.reuse ;  /* 0x0000001727277220 */ /* 0x080fe20000400000 */
[----:B------:R-:W-:Y:S01]  /*37d0*/  F2FP.BF16.F32.PACK_AB R30, RZ, R30 ;  /* 0x0000001eff1e723e */ /* 0x000fe200000010ff */
[----:B------:R-:W-:Y:S01]  /*37e0*/  @P5 STG.E.U16 desc[UR36][R6.64+0x10], R28 ;  /* 0x0000101c06005986 */ /* 0x000fe2000c101524 */
[C---:B------:R-:W-:Y:S01]  /*37f0*/  ISETP.GT.AND P4, PT, R3.reuse, RZ, P1 ;  /* 0x000000ff0300720c */ /* 0x040fe20000f84270 */
[----:B------:R-:W-:Y:S01]  /*3800*/  FMUL R40, R40, R23 ;  /* 0x0000001728287220 */ /* 0x000fe20000400000 */
[----:B------:R-:W-:Y:S01]  /*3810*/  F2FP.BF16.F32.PACK_AB R31, RZ, R31 ;  /* 0x0000001fff1f723e */ /* 0x000fe200000010ff */
[----:B------:R-:W-:Y:S01]  /*3820*/  @P3 STG.E.U16 desc[UR36][R6.64+0x12], R29 ;  /* 0x0000121d06003986 */ /* 0x000fe2000c101524 */
[----:B------:R-:W-:Y:S01]  /*3830*/  ISETP.GT.AND P3, PT, R3, 0x8, P0 ;  /* 0x000000080300780c */ /* 0x000fe20000764270 */
[-C--:B------:R-:W-:Y:S01]  /*3840*/  FMUL R41, R41, R23.reuse ;  /* 0x0000001729297220 */ /* 0x080fe20000400000 */
[----:B------:R-:W-:Y:S01]  /*3850*/  ISETP.GT.AND P0, PT, R4, 0x11, PT ;  /* 0x000000110400780c */ /* 0x000fe20003f04270 */
[----:B------:R-:W-:Y:S01]  /*3860*/  @P2 STG.E.U16 desc[UR36][R8.64+0x10], R30 ;  /* 0x0000101e08002986 */ /* 0x000fe2000c101524 */
[----:B------:R-:W-:Y:S01]  /*3870*/  F2FP.BF16.F32.PACK_AB R32, RZ, R32 ;  /* 0x00000020ff20723e */ /* 0x000fe200000010ff */
[-C--:B------:R-:W-:Y:S01]  /*3880*/  FMUL R42, R42, R23.reuse ;  /* 0x000000172a2a7220 */ /* 0x080fe20000400000 */
[----:B------:R-:W-:Y:S01]  /*3890*/  ISETP.GT.AND P5, PT, R3, RZ, P0 ;  /* 0x000000ff0300720c */ /* 0x000fe200007a4270 */
[-C--:B------:R-:W-:Y:S01]  /*38a0*/  FMUL R43, R43, R23.reuse ;  /* 0x000000172b2b7220 */ /* 0x080fe20000400000 */
[----:B------:R-:W-:Y:S01]  /*38b0*/  ISETP.GT.AND P2, PT, R3, 0x8, P1 ;  /* 0x000000080300780c */ /* 0x000fe20000f44270 */
[-C--:B------:R-:W-:Y:S01]  /*38c0*/  FMUL R44, R44, R23.reuse ;  /* 0x000000172c2c7220 */ /* 0x080fe20000400000 */
[----:B------:R-:W-:Y:S01]  /*38d0*/  ISETP.GT.AND P1, PT, R4, 0x18, PT ;  /* 0x000000180400780c */ /* 0x000fe20003f24270 */
[----:B------:R-:W-:Y:S01]  /*38e0*/  FMUL R45, R45, R23 ;  /* 0x000000172d2d7220 */ /* 0x000fe20000400000 */
[----:B------:R-:W-:Y:S01]  /*38f0*/  F2FP.BF16.F32.PACK_AB R33, RZ, R33 ;  /* 0x00000021ff21723e */ /* 0x000fe200000010ff */
[----:B------:R-:W-:Y:S01]  /*3900*/  @P3 STG.E.U16 desc[UR36][R8.64+0x12], R31 ;  /* 0x0000121f08003986 */ /* 0x000fe2000c101524 */
[C---:B------:R-:W-:Y:S01]  /*3910*/  ISETP.GT.AND P3, PT, R3.reuse, 0x8, P0 ;  /* 0x000000080300780c */ /* 0x040fe20000764270 */
[-C--:B------:R-:W-:Y:S01]  /*3920*/  FMUL R46, R46, R23.reuse ;  /* 0x000000172e2e7220 */ /* 0x080fe20000400000 */
[----:B------:R-:W-:Y:S01]  /*3930*/  ISETP.GT.AND P0, PT, R4, 0x19, PT ;  /* 0x000000190400780c */ /* 0x000fe20003f04270 */
[----:B------:R-:W-:Y:S01]  /*3940*/  @P4 STG.E.U16 desc[UR36][R6.64+0x20], R32 ;  /* 0x0000202006004986 */ /* 0x000fe2000c101524 */
[----:B------:R-:W-:Y:S01]  /*3950*/  ISETP.GT.AND P4, PT, R3, RZ, P1 ;  /* 0x000000ff0300720c */ /* 0x000fe20000f84270 */
[-C--:B------:R-:W-:Y:S01]  /*3960*/  FMUL R47, R47, R23.reuse ;  /* 0x000000172f2f7220 */ /* 0x080fe20000400000 */
[----:B------:R-:W-:Y:S01]  /*3970*/  F2FP.BF16.F32.PACK_AB R34, RZ, R34 ;  /* 0x00000022ff22723e */ /* 0x000fe200000010ff */
[----:B------:R-:W-:Y:S01]  /*3980*/  @P5 STG.E.U16 desc[UR36][R6.64+0x22], R33 ;  /* 0x0000222106005986 */ /* 0x000fe2000c101524 */
[----:B------:R-:W-:Y:S01]  /*3990*/  ISETP.GT.AND P5, PT, R3, RZ, P0 ;  /* 0x000000ff0300720c */ /* 0x000fe200007a4270 */
[----:B------:R-:W-:Y:S01]  /*39a0*/  FMUL R48, R48, R23 ;  /* 0x0000001730307220 */ /* 0x000fe20000400000 */
[----:B------:R-:W-:Y:S01]  /*39b0*/  F2FP.BF16.F32.PACK_AB R35, RZ, R35 ;  /* 0x00000023ff23723e */ /* 0x000fe200000010ff */
[----:B------:R-:W-:Y:S01]  /*39c0*/  @P2 STG.E.U16 desc[UR36][R8.64+0x20], R34 ;  /* 0x0000202208002986 */ /* 0x000fe2000c101524 */
[----:B------:R-:W-:Y:S01]  /*39d0*/  F2FP.BF16.F32.PACK_AB R36, RZ, R36 ;  /* 0x00000024ff24723e */ /* 0x000fe200000010ff */
[-C--:B------:R-:W-:Y:S01]  /*39e0*/  FMUL R49, R49, R23.reuse ;  /* 0x0000001731317220 */ /* 0x080fe20000400000 */
[C---:B------:R-:W-:Y:S01]  /*39f0*/  ISETP.GT.AND P2, PT, R3.reuse, 0x8, P1 ;  /* 0x000000080300780c */ /* 0x040fe20000f44270 */
[----:B------:R-:W-:Y:S01]  /*3a00*/  @P3 STG.E.U16 desc[UR36][R8.64+0x22], R35 ;  /* 0x0000222308003986 */ /* 0x000fe2000c101524 */
[----:B------:R-:W-:Y:S01]  /*3a10*/  ISETP.GT.AND P1, PT, R4, 0x20, PT ;  /* 0x000000200400780c */ /* 0x000fe20003f24270 */
[----:B------:R-:W-:Y:S01]  /*3a20*/  FMUL R50, R50, R23 ;  /* 0x0000001732327220 */ /* 0x000fe20000400000 */
[----:B------:R-:W-:Y:S01]  /*3a30*/  F2FP.BF16.F32.PACK_AB R37, RZ, R37 ;  /* 0x00000025ff25723e */ /* 0x000fe200000010ff */
[----:B------:R-:W-:Y:S01]  /*3a40*/  @P4 STG.E.U16 desc[UR36][R6.64+0x30], R36 ;  /* 0x0000302406004986 */ /* 0x000fe2000c101524 */
[----:B------:R-:W-:Y:S01]  /*3a50*/  ISETP.GT.AND P3, PT, R3, 0x8, P0 ;  /* 0x000000080300780c */ /* 0x000fe20000764270 */
[-C--:B------:R-:W-:Y:S01]  /*3a60*/  FMUL R51, R51, R23.reuse ;  /* 0x0000001733337220 */ /* 0x080fe20000400000 */
[----:B------:R-:W-:Y:S01]  /*3a70*/  ISETP.GT.AND P0, PT, R4, 0x21, PT ;  /* 0x000000210400780c */ /* 0x000fe20003f04270 */
[----:B------:R-:W-:Y:S01]  /*3a80*/  @P5 STG.E.U16 desc[UR36][R6.64+0x32], R37 ;  /* 0x0000322506005986 */ /* 0x000fe2000c101524 */
        /* <DEDUP_REMOVED lines=10> */
[----:B------:R-:W-:-:S02]  /*3b30*/  F2FP.BF16.F32.PACK_AB R41, RZ, R41 ;  /* 0x00000029ff29723e */ /* 0x000fc400000010ff */
[C---:B------:R-:W-:Y:S01]  /*3b40*/  ISETP.GT.AND P1, PT, R3.reuse, 0x8, P1 ;  /* 0x000000080300780c */ /* 0x040fe20000f24270 */
[----:B------:R-:W-:Y:S01]  /*3b50*/  @P3 STG.E.U16 desc[UR36][R8.64+0x32], R39 ;  /* 0x0000322708003986 */ /* 0x000fe2000c101524 */
[C---:B------:R-:W-:Y:S02]  /*3b60*/  ISETP.GT.AND P2, PT, R3.reuse, 0x8, P0 ;  /* 0x000000080300780c */ /* 0x040fe40000744270 */
[C---:B------:R-:W-:Y:S01]  /*3b70*/  ISETP.GT.AND P0, PT, R4.reuse, 0x29, PT ;  /* 0x000000290400780c */ /* 0x040fe20003f04270 */
[----:B------:R-:W-:Y:S01]  /*3b80*/  @P4 STG.E.U16 desc[UR36][R6.64+0x40], R40 ;  /* 0x0000402806004986 */ /* 0x000fe2000c101524 */
[----:B------:R-:W-:Y:S02]  /*3b90*/  ISETP.GT.AND P4, PT, R4, 0x28, PT ;  /* 0x000000280400780c */ /* 0x000fe40003f84270 */
[----:B------:R-:W-:Y:S01]  /*3ba0*/  F2FP.BF16.F32.PACK_AB R42, RZ, R42 ;  /* 0x0000002aff2a723e */ /* 0x000fe200000010ff */
[----:B------:R-:W-:Y:S01]  /*3bb0*/  @P5 STG.E.U16 desc[UR36][R6.64+0x42], R41 ;  /* 0x0000422906005986 */ /* 0x000fe2000c101524 */
[----:B------:R-:W-:-:S02]  /*3bc0*/  ISETP.GT.AND P5, PT, R3, RZ, P4 ;  /* 0x000000ff0300720c */ /* 0x000fc400027a4270 */
[C---:B------:R-:W-:Y:S01]  /*3bd0*/  ISETP.GT.AND P3, PT, R3.reuse, RZ, P0 ;  /* 0x000000ff0300720c */ /* 0x040fe20000764270 */
[----:B------:R-:W-:Y:S01]  /*3be0*/  @P1 STG.E.U16 desc[UR36][R8.64+0x40], R42 ;  /* 0x0000402a08001986 */ /* 0x000fe2000c101524 */
[----:B------:R-:W-:Y:S02]  /*3bf0*/  F2FP.BF16.F32.PACK_AB R43, RZ, R43 ;  /* 0x0000002bff2b723e */ /* 0x000fe400000010ff */
[----:B------:R-:W-:Y:S02]  /*3c00*/  F2FP.BF16.F32.PACK_AB R44, RZ, R44 ;  /* 0x0000002cff2c723e */ /* 0x000fe400000010ff */
[C---:B------:R-:W-:Y:S01]  /*3c10*/  ISETP.GT.AND P4, PT, R3.reuse, 0x8, P4 ;  /* 0x000000080300780c */ /* 0x040fe20002784270 */
[----:B------:R-:W-:Y:S01]  /*3c20*/  @P2 STG.E.U16 desc[UR36][R8.64+0x42], R43 ;  /* 0x0000422b08002986 */ /* 0x000fe2000c101524 */
[----:B------:R-:W-:Y:S02]  /*3c30*/  F2FP.BF16.F32.PACK_AB R45, RZ, R45 ;  /* 0x0000002dff2d723e */ /* 0x000fe400000010ff */
[----:B------:R-:W-:Y:S01]  /*3c40*/  ISETP.GT.AND P2, PT, R4, 0x31, PT ;  /* 0x000000310400780c */ /* 0x000fe20003f44270 */
[----:B------:R-:W-:Y:S01]  /*3c50*/  @P5 STG.E.U16 desc[UR36][R6.64+0x50], R44 ;  /* 0x0000502c06005986 */ /* 0x000fe2000c101524 */
[----:B------:R-:W-:-:S02]  /*3c60*/  ISETP.GT.AND P5, PT, R3, 0x8, P0 ;  /* 0x000000080300780c */ /* 0x000fc400007a4270 */
[C---:B------:R-:W-:Y:S01]  /*3c70*/  ISETP.GT.AND P1, PT, R4.reuse, 0x38, PT ;  /* 0x000000380400780c */ /* 0x040fe20003f24270 */
[----:B------:R-:W-:Y:S01]  /*3c80*/  @P3 STG.E.U16 desc[UR36][R6.64+0x52], R45 ;  /* 0x0000522d06003986 */ /* 0x000fe2000c101524 */
[C---:B------:R-:W-:Y:S02]  /*3c90*/  ISETP.GT.AND P3, PT, R4.reuse, 0x30, PT ;  /* 0x000000300400780c */ /* 0x040fe40003f64270 */
[----:B------:R-:W-:Y:S01]  /*3ca0*/  ISETP.GT.AND P0, PT, R4, 0x39, PT ;  /* 0x000000390400780c */ /* 0x000fe20003f04270 */
[----:B------:R-:W-:Y:S01]  /*3cb0*/  @P4 IMAD.MOV.U32 R4, RZ, RZ, R8 ;  /* 0x000000ffff044224 */ /* 0x000fe200078e0008 */
[----:B------:R-:W-:Y:S01]  /*3cc0*/  F2FP.BF16.F32.PACK_AB R46, RZ, R46 ;  /* 0x0000002eff2e723e */ /* 0x000fe200000010ff */
[----:B------:R-:W-:Y:S01]  /*3cd0*/  @P4 IMAD.MOV.U32 R5, RZ, RZ, R9 ;  /* 0x000000ffff054224 */ /* 0x000fe200078e0009 */
[----:B------:R-:W-:Y:S02]  /*3ce0*/  F2FP.BF16.F32.PACK_AB R47, RZ, R47 ;  /* 0x0000002fff2f723e */ /* 0x000fe400000010ff */
[----:B------:R-:W-:-:S02]  /*3cf0*/  F2FP.BF16.F32.PACK_AB R48, RZ, R48 ;  /* 0x00000030ff30723e */ /* 0x000fc400000010ff */
[----:B------:R0:W-:Y:S01]  /*3d00*/  @P4 STG.E.U16 desc[UR36][R4.64+0x50], R46 ;  /* 0x0000502e04004986 */ /* 0x0001e2000c101524 */
[C---:B------:R-:W-:Y:S02]  /*3d10*/  ISETP.GT.AND P4, PT, R3.reuse, RZ, P2 ;  /* 0x000000ff0300720c */ /* 0x040fe40001784270 */
[----:B------:R-:W-:Y:S02]  /*3d20*/  F2FP.BF16.F32.PACK_AB R49, RZ, R49 ;  /* 0x00000031ff31723e */ /* 0x000fe400000010ff */
[----:B------:R-:W-:Y:S02]  /*3d30*/  ISETP.GT.AND P2, PT, R3, 0x8, P2 ;  /* 0x000000080300780c */ /* 0x000fe40001744270 */
[----:B------:R-:W-:Y:S02]  /*3d40*/  F2FP.BF16.F32.PACK_AB R50, RZ, R50 ;  /* 0x00000032ff32723e */ /* 0x000fe400000010ff */
[----:B------:R-:W-:Y:S02]  /*3d50*/  F2FP.BF16.F32.PACK_AB R51, RZ, R51 ;  /* 0x00000033ff33723e */ /* 0x000fe400000010ff */
[----:B------:R-:W-:Y:S01]  /*3d60*/  F2FP.BF16.F32.PACK_AB R52, RZ, R52 ;  /* 0x00000034ff34723e */ /* 0x000fe200000010ff */
[----:B0-----:R-:W-:Y:S01]  /*3d70*/  @P5 IMAD.MOV.U32 R4, RZ, RZ, R8 ;  /* 0x000000ffff045224 */ /* 0x001fe200078e0008 */
[----:B------:R-:W-:Y:S01]  /*3d80*/  F2FP.BF16.F32.PACK_AB R53, RZ, R53 ;  /* 0x00000035ff35723e */ /* 0x000fe200000010ff */
[----:B------:R-:W-:Y:S01]  /*3d90*/  @P5 IMAD.MOV.U32 R5, RZ, RZ, R9 ;  /* 0x000000ffff055224 */ /* 0x000fe200078e0009 */
[----:B------:R-:W-:-:S02]  /*3da0*/  F2FP.BF16.F32.PACK_AB R54, RZ, R54 ;  /* 0x00000036ff36723e */ /* 0x000fc400000010ff */
[----:B------:R-:W-:Y:S02]  /*3db0*/  F2FP.BF16.F32.PACK_AB R55, RZ, R55 ;  /* 0x00000037ff37723e */ /* 0x000fe400000010ff */
[----:B------:R0:W-:Y:S01]  /*3dc0*/  @P5 STG.E.U16 desc[UR36][R4.64+0x52], R47 ;  /* 0x0000522f04005986 */ /* 0x0001e2000c101524 */
[C---:B------:R-:W-:Y:S02]  /*3dd0*/  ISETP.GT.AND P5, PT, R3.reuse, RZ, P3 ;  /* 0x000000ff0300720c */ /* 0x040fe40001fa4270 */
[----:B------:R-:W-:-:S11]  /*3de0*/  ISETP.GT.AND P3, PT, R3, 0x8, P3 ;  /* 0x000000080300780c */ /* 0x000fd60001f64270 */
[----:B0-----:R-:W-:Y:S02]  /*3df0*/  @P5 IMAD.MOV.U32 R4, RZ, RZ, R6 ;  /* 0x000000ffff045224 */ /* 0x001fe400078e0006 */
[----:B------:R-:W-:-:S05]  /*3e00*/  @P5 IMAD.MOV.U32 R5, RZ, RZ, R7 ;  /* 0x000000ffff055224 */ /* 0x000fca00078e0007 */
[----:B------:R0:W-:Y:S01]  /*3e10*/  @P5 STG.E.U16 desc[UR36][R4.64+0x60], R48 ;  /* 0x0000603004005986 */ /* 0x0001e2000c101524 */
[C---:B------:R-:W-:Y:S02]  /*3e20*/  ISETP.GT.AND P5, PT, R3.reuse, RZ, P0 ;  /* 0x000000ff0300720c */ /* 0x040fe400007a4270 */
[----:B------:R-:W-:Y:S01]  /*3e30*/  ISETP.GT.AND P0, PT, R3, 0x8, P0 ;  /* 0x000000080300780c */ /* 0x000fe20000704270 */
[----:B0-----:R-:W-:Y:S02]  /*3e40*/  @P4 IMAD.MOV.U32 R4, RZ, RZ, R6 ;  /* 0x000000ffff044224 */ /* 0x001fe400078e0006 */
[----:B------:R-:W-:-:S05]  /*3e50*/  @P4 IMAD.MOV.U32 R5, RZ, RZ, R7 ;  /* 0x000000ffff054224 */ /* 0x000fca00078e0007 */
[----:B------:R0:W-:Y:S01]  /*3e60*/  @P4 STG.E.U16 desc[UR36][R4.64+0x62], R49 ;  /* 0x0000623104004986 */ /* 0x0001e2000c101524 */
[C---:B------:R-:W-:Y:S02]  /*3e70*/  ISETP.GT.AND P4, PT, R3.reuse, RZ, P1 ;  /* 0x000000ff0300720c */ /* 0x040fe40000f84270 */
[----:B------:R-:W-:Y:S01]  /*3e80*/  ISETP.GT.AND P1, PT, R3, 0x8, P1 ;  /* 0x000000080300780c */ /* 0x000fe20000f24270 */
[----:B0-----:R-:W-:Y:S02]  /*3e90*/  @P3 IMAD.MOV.U32 R4, RZ, RZ, R8 ;  /* 0x000000ffff043224 */ /* 0x001fe400078e0008 */
[----:B------:R-:W-:-:S05]  /*3ea0*/  @P3 IMAD.MOV.U32 R5, RZ, RZ, R9 ;  /* 0x000000ffff053224 */ /* 0x000fca00078e0009 */
[----:B------:R0:W-:Y:S02]  /*3eb0*/  @P3 STG.E.U16 desc[UR36][R4.64+0x60], R50 ;  /* 0x0000603204003986 */ /* 0x0001e4000c101524 */
[----:B0-----:R-:W-:Y:S02]  /*3ec0*/  @P2 IMAD.MOV.U32 R4, RZ, RZ, R8 ;  /* 0x000000ffff042224 */ /* 0x001fe400078e0008 */
[----:B------:R-:W-:-:S05]  /*3ed0*/  @P2 IMAD.MOV.U32 R5, RZ, RZ, R9 ;  /* 0x000000ffff052224 */ /* 0x000fca00078e0009 */
[----:B------:R0:W-:Y:S02]  /*3ee0*/  @P2 STG.E.U16 desc[UR36][R4.64+0x62], R51 ;  /* 0x0000623304002986 */ /* 0x0001e4000c101524 */
[----:B0-----:R-:W-:Y:S02]  /*3ef0*/  @P4 IMAD.MOV.U32 R4, RZ, RZ, R6 ;  /* 0x000000ffff044224 */ /* 0x001fe400078e0006 */
[----:B------:R-:W-:-:S05]  /*3f00*/  @P4 IMAD.MOV.U32 R5, RZ, RZ, R7 ;  /* 0x000000ffff054224 */ /* 0x000fca00078e0007 */
[----:B------:R0:W-:Y:S04]  /*3f10*/  @P4 STG.E.U16 desc[UR36][R4.64+0x70], R52 ;  /* 0x0000703404004986 */ /* 0x0001e8000c101524 */
[----:B------:R1:W-:Y:S01]  /*3f20*/  @P5 STG.E.U16 desc[UR36][R6.64+0x72], R53 ;  /* 0x0000723506005986 */ /* 0x0003e2000c101524 */
[----:B0-----:R-:W-:Y:S02]  /*3f30*/  @P1 IMAD.MOV.U32 R4, RZ, RZ, R8 ;  /* 0x000000ffff041224 */ /* 0x001fe400078e0008 */
[----:B------:R-:W-:-:S05]  /*3f40*/  @P1 IMAD.MOV.U32 R5, RZ, RZ, R9 ;  /* 0x000000ffff051224 */ /* 0x000fca00078e0009 */
[----:B------:R1:W-:Y:S04]  /*3f50*/  @P1 STG.E.U16 desc[UR36][R4.64+0x70], R54 ;  /* 0x0000703604001986 */ /* 0x0003e8000c101524 */
[----:B------:R1:W-:Y:S02]  /*3f60*/  @P0 STG.E.U16 desc[UR36][R8.64+0x72], R55 ;  /* 0x0000723708000986 */ /* 0x0003e4000c101524 */
.L_x_90:
[----:B------:R-:W-:Y:S05]  /*3f70*/  BSYNC B0 ;  /* 0x0000000000007941 */ /* 0x000fea0003800000 */
.L_x_28:
[----:B------:R-:W-:Y:S01]  /*3f80*/  ULDC UR4, c[0x0][0xc] ;  /* 0x0000030000047ab9 */ /* 0x000fe20000000800 */
[----:B------:R-:W-:Y:S01]  /*3f90*/  ULDC UR5, c[0x0][0x10] ;  /* 0x0000040000057ab9 */ /* 0x000fe20000000800 */
[----:B------:R-:W0:Y:S01]  /*3fa0*/  LDC R3, c[0x0][0x14] ;  /* 0x00000500ff037b82 */ /* 0x000e220000000800 */
[----:B------:R-:W-:Y:S01]  /*3fb0*/  UIMAD.WIDE.U32 UR4, UR4, UR5, URZ ;  /* 0x00000005040472a5 */ /* 0x000fe2000f8e003f */
[----:B------:R-:W-:Y:S02]  /*3fc0*/  IMAD.MOV.U32 R59, RZ, RZ, -0x1 ;  /* 0xffffffffff3b7424 */ /* 0x000fe400078e00ff */
[----:B------:R-:W-:-:S03]  /*3fd0*/  IMAD.MOV.U32 R57, RZ, RZ, -0x1 ;  /* 0xffffffffff397424 */ /* 0x000fc600078e00ff */
[----:B0-----:R-:W-:-:S04]  /*3fe0*/  IMAD.WIDE.U32 R16, R3, UR4, R16 ;  /* 0x0000000403107c25 */ /* 0x001fc8000f8e0010 */
[----:B------:R-:W-:Y:S01]  /*3ff0*/  IMAD R3, R3, UR5, RZ ;  /* 0x0000000503037c24 */ /* 0x000fe2000f8e02ff */
[----:B------:R-:W-:Y:S02]  /*4000*/  ULDC.64 UR4, c[0x0][0x650] ;  /* 0x0001940000047ab9 */ /* 0x000fe40000000a00 */
[----:B------:R-:W-:Y:S01]  /*4010*/  ISETP.GE.U32.AND P0, PT, R16, UR4, PT ;  /* 0x0000000410007c0c */ /* 0x000fe2000bf06070 */
[--C-:B------:R-:W-:Y:S01]  /*4020*/  IMAD.IADD R17, R17, 0x1, R3.reuse ;  /* 0x0000000111117824 */ /* 0x100fe200078e0203 */
[----:B------:R-:W-:-:S04]  /*4030*/  PRMT R3, RZ, 0x7610, R3 ;  /* 0x00007610ff037816 */ /* 0x000fc80000000003 */
[----:B------:R-:W-:-:S13]  /*4040*/  ISETP.GE.U32.AND.EX P0, PT, R17, UR5, PT, P0 ;  /* 0x0000000511007c0c */ /* 0x000fda000bf06100 */
[----:B------:R-:W-:Y:S05]  /*4050*/  @P0 BRA `(.L_x_91) ;  /* 0x0000000400640947 */ /* 0x000fea0003800000 */
[----:B---3--:R-:W0:Y:S01]  /*4060*/  S2R R12, SR_CTAID.X ;  /* 0x00000000000c7919 */ /* 0x008e220000002500 */
[----:B-12-4-:R-:W1:Y:S01]  /*4070*/  LDC.64 R10, c[0x0][0x628] ;  /* 0x00018a00ff0a7b82 */ /* 0x016e620000000a00 */
[----:B------:R-:W-:Y:S01]  /*4080*/  ULDC UR4, c[0x0][0x150] ;  /* 0x0000540000047ab9 */ /* 0x000fe20000000800 */
[----:B------:R-:W-:Y:S01]  /*4090*/  IMAD.MOV.U32 R8, RZ, RZ, R16 ;  /* 0x000000ffff087224 */ /* 0x000fe200078e0010 */
[----:B-----5:R-:W2:Y:S01]  /*40a0*/  S2R R24, SR_CTAID.Y ;  /* 0x0000000000187919 */ /* 0x020ea20000002600 */
[----:B------:R-:W-:-:S04]  /*40b0*/  IMAD.MOV.U32 R9, RZ, RZ, R17 ;  /* 0x000000ffff097224 */ /* 0x000fc800078e0011 */
[----:B------:R-:W3:Y:S08]  /*40c0*/  LDC R21, c[0x0][0x144] ;  /* 0x00005100ff157b82 */ /* 0x000ef00000000800 */
[----:B------:R-:W4:Y:S08]  /*40d0*/  LDC R0, c[0x0][0x630] ;  /* 0x00018c00ff007b82 */ /* 0x000f300000000800 */
[----:B------:R-:W2:Y:S01]  /*40e0*/  LDC.64 R14, c[0x0][0x620] ;  /* 0x00018800ff0e7b82 */ /* 0x000ea20000000a00 */
[----:B-1----:R-:W-:-:S04]  /*40f0*/  ISETP.NE.U32.AND P0, PT, R10, RZ, PT ;  /* 0x000000ff0a00720c */ /* 0x002fc80003f05070 */
[----:B------:R-:W-:Y:S02]  /*4100*/  ISETP.NE.AND.EX P0, PT, R11, RZ, PT, P0 ;  /* 0x000000ff0b00720c */ /* 0x000fe40003f05300 */
[----:B0-----:R-:W-:-:S05]  /*4110*/  I2FP.F32.U32 R3, R12 ;  /* 0x0000000c00037245 */ /* 0x001fca0000201000 */
[----:B------:R-:W-:-:S04]  /*4120*/  FMUL R3, R3, UR4 ;  /* 0x0000000403037c20 */ /* 0x000fc80008400000 */
[----:B------:R0:W1:Y:S02]  /*4130*/  F2I.U32.TRUNC.NTZ R20, R3 ;  /* 0x0000000300147305 */ /* 0x000064000020f000 */
[----:B---34-:R-:W-:Y:S05]  /*4140*/  @!P0 BRA `(.L_x_92) ;  /* 0x0000000000288947 */ /* 0x018fea0003800000 */
[----:B0-----:R-:W0:Y:S02]  /*4150*/  LDC R3, c[0x0][0x634] ;  /* 0x00018d00ff037b82 */ /* 0x001e240000000800 */
        /* <DEDUP_REMOVED lines=9> */
.L_x_92:
[----:B------:R-:W3:Y:S01]  /*41f0*/  LDC.64 R28, c[0x0][0x640] ;  /* 0x00019000ff1c7b82 */ /* 0x000ee20000000a00 */
[-CC-:B------:R-:W-:Y:S01]  /*4200*/  SHF.R.U64 R57, R8, R0.reuse, R9.reuse ;  /* 0x0000000008397219 */ /* 0x180fe20000001209 */
[----:B-1----:R-:W-:Y:S01]  /*4210*/  IMAD.MOV R20, RZ, RZ, -R20 ;  /* 0x000000ffff147224 */ /* 0x002fe200078e0a14 */
[----:B------:R-:W-:Y:S01]  /*4220*/  SHF.R.U32.HI R0, RZ, R0, R9 ;  /* 0x00000000ff007219 */ /* 0x000fe20000011609 */
[----:B------:R-:W-:Y:S01]  /*4230*/  ULDC UR4, c[0x0][0x154] ;  /* 0x0000550000047ab9 */ /* 0x000fe20000000800 */
[----:B0-----:R-:W-:Y:S01]  /*4240*/  IADD3 R3, P0, RZ, -R57, RZ ;  /* 0x80000039ff037210 */ /* 0x001fe20007f1e0ff */
[----:B------:R-:W-:Y:S02]  /*4250*/  IMAD R21, R21, R20, R12 ;  /* 0x0000001415157224 */ /* 0x000fe400078e020c */
[----:B------:R-:W0:Y:S01]  /*4260*/  LDC R6, c[0x0][0x618] ;  /* 0x00018600ff067b82 */ /* 0x000e220000000800 */
[----:B------:R-:W-:Y:S02]  /*4270*/  IMAD.MOV.U32 R7, RZ, RZ, 0x1 ;  /* 0x00000001ff077424 */ /* 0x000fe400078e00ff */
[----:B------:R-:W-:-:S04]  /*4280*/  IMAD.X R5, RZ, RZ, ~R0, P0 ;  /* 0x000000ffff057224 */ /* 0x000fc800000e0e00 */
[-C--:B--2---:R-:W-:Y:S01]  /*4290*/  IMAD R0, R5, R14.reuse, RZ ;  /* 0x0000000e05007224 */ /* 0x084fe200078e02ff */
[----:B------:R-:W1:Y:S01]  /*42a0*/  LDC R8, c[0x0][0x608] ;  /* 0x00018200ff087b82 */ /* 0x000e620000000800 */
[----:B------:R-:W-:-:S04]  /*42b0*/  IMAD.WIDE.U32 R4, R3, R14, R16 ;  /* 0x0000000e03047225 */ /* 0x000fc800078e0010 */
[----:B------:R-:W-:Y:S01]  /*42c0*/  IMAD R3, R3, R15, R0 ;  /* 0x0000000f03037224 */ /* 0x000fe200078e0200 */
[----:B------:R-:W-:Y:S02]  /*42d0*/  I2FP.F32.U32 R0, R24 ;  /* 0x0000001800007245 */ /* 0x000fe40000201000 */
[----:B------:R-:W2:Y:S01]  /*42e0*/  LDC R26, c[0x0][0x658] ;  /* 0x00019600ff1a7b82 */ /* 0x000ea20000000800 */
[----:B------:R-:W-:Y:S01]  /*42f0*/  IMAD.IADD R3, R5, 0x1, R3 ;  /* 0x0000000105037824 */ /* 0x000fe200078e0203 */
[----:B---3--:R-:W-:Y:S01]  /*4300*/  ISETP.NE.U32.AND P0, PT, R28, RZ, PT ;  /* 0x000000ff1c00720c */ /* 0x008fe20003f05070 */
[----:B------:R-:W-:Y:S01]  /*4310*/  FMUL R0, R0, UR4 ;  /* 0x0000000400007c20 */ /* 0x000fe20008400000 */
[----:B------:R-:W-:Y:S02]  /*4320*/  IMAD.MOV.U32 R5, RZ, RZ, -0x1 ;  /* 0xffffffffff057424 */ /* 0x000fe400078e00ff */
[----:B------:R-:W-:Y:S01]  /*4330*/  ISETP.NE.AND.EX P0, PT, R29, RZ, PT, P0 ;  /* 0x000000ff1d00720c */ /* 0x000fe20003f05300 */
[----:B------:R3:W4:Y:S01]  /*4340*/  F2I.U32.TRUNC.NTZ R13, R0 ;  /* 0x00000000000d7305 */ /* 0x000722000020f000 */
[----:B------:R-:W3:Y:S01]  /*4350*/  LDC R15, c[0x0][0x148] ;  /* 0x00005200ff0f7b82 */ /* 0x000ee20000000800 */
[----:B0-----:R-:W-:-:S02]  /*4360*/  SHF.R.U64 R12, R4, R6, R3 ;  /* 0x00000006040c7219 */ /* 0x001fc40000001203 */
[----:B------:R-:W-:-:S05]  /*4370*/  SHF.R.U32.HI R3, RZ, R6, R3 ;  /* 0x00000006ff037219 */ /* 0x000fca0000011603 */
[----:B------:R-:W0:Y:S01]  /*4380*/  LDC R20, c[0x0][0x600] ;  /* 0x00018000ff147b82 */ /* 0x000e220000000800 */
[-CC-:B-1----:R-:W-:Y:S02]  /*4390*/  SHF.R.U64 R10, R12, R8.reuse, R3.reuse ;  /* 0x000000080c0a7219 */ /* 0x182fe40000001203 */
[----:B------:R-:W-:-:S05]  /*43a0*/  SHF.R.U32.HI R3, RZ, R8, R3 ;  /* 0x00000008ff037219 */ /* 0x000fca0000011603 */
[----:B------:R-:W1:Y:S01]  /*43b0*/  LDC R27, c[0x0][0x648] ;  /* 0x00019200ff1b7b82 */ /* 0x000e620000000800 */
[-C--:B--2---:R-:W-:Y:S02]  /*43c0*/  SHF.L.U32 R4, R5, R26.reuse, RZ ;  /* 0x0000001a05047219 */ /* 0x084fe400000006ff */
[-CC-:B------:R-:W-:Y:S02]  /*43d0*/  SHF.R.U64 R14, R10, R26.reuse, R3.reuse ;  /* 0x0000001a0a0e7219 */ /* 0x180fe40000001203 */
[----:B------:R-:W-:Y:S02]  /*43e0*/  SHF.R.U32.HI R5, RZ, R26, R3 ;  /* 0x0000001aff057219 */ /* 0x000fe40000011603 */
[----:B------:R-:W-:Y:S01]  /*43f0*/  LOP3.LUT R25, RZ, R4, RZ, 0x33, !PT ;  /* 0x00000004ff197212 */ /* 0x000fe200078e33ff */
[----:B------:R-:W2:Y:S01]  /*4400*/  LDC R30, c[0x0][0x638] ;  /* 0x00018e00ff1e7b82 */ /* 0x000ea20000000800 */
[----:B------:R-:W-:Y:S01]  /*4410*/  SHF.L.U32 R26, R7, R26, RZ ;  /* 0x0000001a071a7219 */ /* 0x000fe200000006ff */
[----:B------:R-:W-:-:S06]  /*4420*/  IMAD.MOV.U32 R4, RZ, RZ, R14 ;  /* 0x000000ffff047224 */ /* 0x000fcc00078e000e */
[----:B------:R-:W0:Y:S01]  /*4430*/  LDC R31, c[0x0][0x610] ;  /* 0x00018400ff1f7b82 */ /* 0x000e220000000800 */
[----:B----4-:R-:W-:Y:S05]  /*4440*/  @!P0 BRA `(.L_x_93) ;  /* 0x0000000000288947 */ /* 0x010fea0003800000 */
[----:B------:R-:W4:Y:S02]  /*4450*/  LDC R3, c[0x0][0x64c] ;  /* 0x00019300ff037b82 */ /* 0x000f240000000800 */
[----:B----4-:R-:W-:-:S05]  /*4460*/  IADD3 R3, P0, R14, R3, RZ ;  /* 0x000000030e037210 */ /* 0x010fca0007f1e0ff */
        /* <DEDUP_REMOVED lines=8> */
.L_x_93:
[----:B------:R-:W-:Y:S01]  /*44f0*/  ISETP.NE.AND P0, PT, R2, 0x1, PT ;  /* 0x000000010200780c */ /* 0x000fe20003f05270 */
[----:B0-----:R-:W-:Y:S01]  /*4500*/  VIADD R7, R20, 0xffffffff ;  /* 0xffffffff14077836 */ /* 0x001fe20000000000 */
[----:B-1-3--:R-:W-:Y:S01]  /*4510*/  SHF.R.U64 R0, R4, R27, R5 ;  /* 0x0000001b04007219 */ /* 0x00afe20000001205 */
[----:B------:R-:W-:Y:S01]  /*4520*/  IMAD.MOV R13, RZ, RZ, -R13 ;  /* 0x000000ffff0d7224 */ /* 0x000fe200078e0a0d */
[----:B------:R-:W-:Y:S01]  /*4530*/  LOP3.LUT R5, R10, R25, RZ, 0xc0, !PT ;  /* 0x000000190a057212 */ /* 0x000fe200078ec0ff */
[----:B------:R-:W-:Y:S01]  /*4540*/  IMAD.MOV.U32 R4, RZ, RZ, 0x1 ;  /* 0x00000001ff047424 */ /* 0x000fe200078e00ff */
[----:B------:R-:W-:Y:S01]  /*4550*/  LOP3.LUT R12, R12, R7, RZ, 0xc0, !PT ;  /* 0x000000070c0c7212 */ /* 0x000fe200078ec0ff */
[----:B------:R-:W-:Y:S02]  /*4560*/  IMAD.MOV R3, RZ, RZ, -R0 ;  /* 0x000000ffff037224 */ /* 0x000fe400078e0a00 */
[----:B------:R-:W-:Y:S02]  /*4570*/  IMAD R0, R26, R0, R5 ;  /* 0x000000001a007224 */ /* 0x000fe400078e0205 */
[----:B--2---:R-:W-:-:S02]  /*4580*/  IMAD R3, R3, R30, R14 ;  /* 0x0000001e03037224 */ /* 0x004fc400078e020e */
[----:B------:R-:W-:Y:S02]  /*4590*/  @P0 IMAD R21, R15, R13, R24 ;  /* 0x0000000d0f150224 */ /* 0x000fe400078e0218 */
[----:B------:R-:W-:Y:S01]  /*45a0*/  IMAD R5, R3, R20, R12 ;  /* 0x0000001403057224 */ /* 0x000fe200078e020c */
[----:B------:R-:W-:Y:S01]  /*45b0*/  PRMT R3, R4, 0x7610, R3 ;  /* 0x0000761004037816 */ /* 0x000fe20000000003 */
[----:B------:R-:W-:-:S05]  /*45c0*/  IMAD R0, R0, R31, R21 ;  /* 0x0000001f00007224 */ /* 0x000fca00078e0215 */
[----:B------:R-:W-:Y:S02]  /*45d0*/  SEL R59, R5, R0, !P0 ;  /* 0x00000000053b7207 */ /* 0x000fe40004000000 */
[----:B------:R-:W-:-:S07]  /*45e0*/  SEL R0, R0, R5, !P0 ;  /* 0x0000000500007207 */ /* 0x000fce0004000000 */
.L_x_91:
[----:B------:R-:W-:Y:S01]  /*45f0*/  LOP3.LUT P0, RZ, R3, 0xff, RZ, 0xc0, !PT ;  /* 0x000000ff03ff7812 */ /* 0x000fe2000780c0ff */
[----:B------:R-:W-:-:S12]  /*4600*/  IMAD.MOV.U32 R58, RZ, RZ, R0 ;  /* 0x000000ffff3a7224 */ /* 0x000fd800078e0000 */
[----:B------:R-:W-:Y:S05]  /*4610*/  @P0 BRA `(.L_x_94) ;  /* 0xffffffc800440947 */ /* 0x000fea000383ffff */
[----:B------:R-:W-:Y:S05]  /*4620*/  EXIT ;  /* 0x000000000000794d */ /* 0x000fea0003800000 */
.L_x_3:
[----:B0-----:R-:W-:Y:S01]  /*4630*/  ULDC.64 UR4, c[0x0][0x650] ;  /* 0x0001940000047ab9 */ /* 0x001fe20000000a00 */
        /* <DEDUP_REMOVED lines=25> */
.L_x_96:
[--C-:B------:R-:W-:Y:S01]  /*47d0*/  SHF.R.U64 R12, R10, R14, R11.reuse ;  /* 0x0000000e0a0c7219 */ /* 0x100fe2000000120b */
[----:B------:R-:W0:Y:S01]  /*47e0*/  LDC R22, c[0x0][0x618] ;  /* 0x00018600ff167b82 */ /* 0x000e220000000800 */
[----:B------:R-:W-:Y:S01]  /*47f0*/  I2FP.F32.U32 R6, R4 ;  /* 0x0000000400067245 */ /* 0x000fe20000201000 */
[----:B------:R-:W-:Y:S01]  /*4800*/  ULDC UR4, c[0x0][0x150] ;  /* 0x0000540000047ab9 */ /* 0x000fe20000000800 */
[----:B------:R-:W-:Y:S02]  /*4810*/  SHF.R.U32.HI R5, RZ, R14, R11 ;  /* 0x0000000eff057219 */ /* 0x000fe4000001160b */
[----:B------:R-:W-:Y:S01]  /*4820*/  IADD3 R9, P0, RZ, -R12, RZ ;  /* 0x8000000cff097210 */ /* 0x000fe20007f1e0ff */
[----:B------:R-:W-:Y:S01]  /*4830*/  FMUL R11, R6, UR4 ;  /* 0x00000004060b7c20 */ /* 0x000fe20008400000 */
[----:B------:R-:W-:Y:S01]  /*4840*/  ULDC UR4, c[0x0][0x154] ;  /* 0x0000550000047ab9 */ /* 0x000fe20000000800 */
[----:B------:R-:W1:Y:S02]  /*4850*/  LDC.64 R24, c[0x0][0x640] ;  /* 0x00019000ff187b82 */ /* 0x000e640000000a00 */
[----:B------:R-:W-:-:S02]  /*4860*/  IMAD.X R5, RZ, RZ, ~R5, P0 ;  /* 0x000000ffff057224 */ /* 0x000fc400000e0e05 */
[----:B------:R-:W2:Y:S01]  /*4870*/  F2I.U32.TRUNC.NTZ R11, R11 ;  /* 0x0000000b000b7305 */ /* 0x000ea2000020f000 */
[----:B------:R-:W-:-:S03]  /*4880*/  IMAD.WIDE.U32 R6, R9, R20, R16 ;  /* 0x0000001409067225 */ /* 0x000fc600078e0010 */
[----:B------:R-:W3:Y:S01]  /*4890*/  LDC R13, c[0x0][0x144] ;  /* 0x00005100ff0d7b82 */ /* 0x000ee20000000800 */
[----:B------:R-:W-:-:S04]  /*48a0*/  IMAD R8, R5, R20, RZ ;  /* 0x0000001405087224 */ /* 0x000fc800078e02ff */
[----:B------:R-:W-:Y:S02]  /*48b0*/  IMAD R5, R9, R21, R8 ;  /* 0x0000001509057224 */ /* 0x000fe400078e0208 */
[----:B------:R-:W-:Y:S01]  /*48c0*/  IMAD.MOV.U32 R8, RZ, RZ, -0x1 ;  /* 0xffffffffff087424 */ /* 0x000fe200078e00ff */
[----:B------:R-:W4:Y:S01]  /*48d0*/  LDC R14, c[0x0][0x608] ;  /* 0x00018200ff0e7b82 */ /* 0x000f220000000800 */
[----:B------:R-:W-:Y:S01]  /*48e0*/  IMAD.IADD R5, R7, 0x1, R5 ;  /* 0x0000000107057824 */ /* 0x000fe200078e0205 */
[----:B------:R-:W-:-:S04]  /*48f0*/  I2FP.F32.U32 R7, R3 ;  /* 0x0000000300077245 */ /* 0x000fc80000201000 */
[-C--:B0-----:R-:W-:Y:S01]  /*4900*/  SHF.R.U64 R10, R6, R22.reuse, R5 ;  /* 0x00000016060a7219 */ /* 0x081fe20000001205 */
[----:B--2---:R-:W-:Y:S01]  /*4910*/  IMAD.MOV R6, RZ, RZ, -R11 ;  /* 0x000000ffff067224 */ /* 0x004fe200078e0a0b */
[----:B------:R-:W0:Y:S01]  /*4920*/  LDC R9, c[0x0][0x658] ;  /* 0x00019600ff097b82 */ /* 0x000e220000000800 */
[----:B-1----:R-:W-:Y:S01]  /*4930*/  ISETP.NE.U32.AND P0, PT, R24, RZ, PT ;  /* 0x000000ff1800720c */ /* 0x002fe20003f05070 */
[----:B------:R-:W-:Y:S01]  /*4940*/  FMUL R7, R7, UR4 ;  /* 0x0000000407077c20 */ /* 0x000fe20008400000 */
[----:B------:R-:W-:Y:S02]  /*4950*/  SHF.R.U32.HI R5, RZ, R22, R5 ;  /* 0x00000016ff057219 */ /* 0x000fe40000011605 */
[----:B------:R-:W-:-:S03]  /*4960*/  ISETP.NE.AND.EX P0, PT, R25, RZ, PT, P0 ;  /* 0x000000ff1900720c */ /* 0x000fc60003f05300 */
[----:B------:R-:W1:Y:S01]  /*4970*/  LDC R20, c[0x0][0x148] ;  /* 0x00005200ff147b82 */ /* 0x000e620000000800 */
[----:B---3--:R-:W-:Y:S02]  /*4980*/  IMAD R23, R13, R6, R4 ;  /* 0x000000060d177224 */ /* 0x008fe400078e0204 */
[----:B------:R-:W-:-:S05]  /*4990*/  IMAD.MOV.U32 R6, RZ, RZ, 0x1 ;  /* 0x00000001ff067424 */ /* 0x000fca00078e00ff */
[----:B------:R-:W2:Y:S01]  /*49a0*/  LDC R21, c[0x0][0x600] ;  /* 0x00018000ff157b82 */ /* 0x000ea20000000800 */
[-CC-:B----4-:R-:W-:Y:S02]  /*49b0*/  SHF.R.U64 R13, R10, R14.reuse, R5.reuse ;  /* 0x0000000e0a0d7219 */ /* 0x190fe40000001205 */
[----:B------:R-:W-:Y:S02]  /*49c0*/  SHF.R.U32.HI R4, RZ, R14, R5 ;  /* 0x0000000eff047219 */ /* 0x000fe40000011605 */
[----:B------:R3:W4:Y:S03]  /*49d0*/  F2I.U32.TRUNC.NTZ R14, R7 ;  /* 0x00000007000e7305 */ /* 0x000726000020f000 */
[----:B------:R-:W1:Y:S01]  /*49e0*/  LDC R26, c[0x0][0x648] ;  /* 0x00019200ff1a7b82 */ /* 0x000e620000000800 */
[-C--:B0-----:R-:W-:Y:S02]  /*49f0*/  SHF.R.U64 R15, R13, R9.reuse, R4 ;  /* 0x000000090d0f7219 */ /* 0x081fe40000001204 */
[----:B------:R-:W-:-:S02]  /*4a00*/  SHF.L.U32 R8, R8, R9, RZ ;  /* 0x0000000908087219 */ /* 0x000fc400000006ff */
[-C--:B------:R-:W-:Y:S01]  /*4a10*/  SHF.R.U32.HI R5, RZ, R9.reuse, R4 ;  /* 0x00000009ff057219 */ /* 0x080fe20000011604 */
[----:B------:R-:W-:Y:S01]  /*4a20*/  IMAD.MOV.U32 R4, RZ, RZ, R15 ;  /* 0x000000ffff047224 */ /* 0x000fe200078e000f */
[----:B------:R-:W-:Y:S01]  /*4a30*/  SHF.L.U32 R22, R6, R9, RZ ;  /* 0x0000000906167219 */ /* 0x000fe200000006ff */
[----:B------:R-:W0:Y:S01]  /*4a40*/  LDC R27, c[0x0][0x638] ;  /* 0x00018e00ff1b7b82 */ /* 0x000e220000000800 */
[----:B------:R-:W-:-:S07]  /*4a50*/  LOP3.LUT R28, RZ, R8, RZ, 0x33, !PT ;  /* 0x00000008ff1c7212 */ /* 0x000fce00078e33ff */
        /* <DEDUP_REMOVED lines=12> */
.L_x_97:
[----:B------:R-:W-:Y:S01]  /*4b20*/  ISETP.NE.AND P0, PT, R2, 0x1, PT ;  /* 0x000000010200780c */ /* 0x000fe20003f05270 */
[----:B--2---:R-:W-:Y:S01]  /*4b30*/  VIADD R7, R21, 0xffffffff ;  /* 0xffffffff15077836 */ /* 0x004fe20000000000 */
[----:B-1----:R-:W-:Y:S01]  /*4b40*/  SHF.R.U64 R5, R4, R26, R5 ;  /* 0x0000001a04057219 */ /* 0x002fe20000001205 */
[----:B------:R-:W-:Y:S01]  /*4b50*/  IMAD.MOV R14, RZ, RZ, -R14 ;  /* 0x000000ffff0e7224 */ /* 0x000fe200078e0a0e */
[----:B------:R-:W-:Y:S01]  /*4b60*/  LOP3.LUT R4, R13, R28, RZ, 0xc0, !PT ;  /* 0x0000001c0d047212 */ /* 0x000fe200078ec0ff */
[----:B------:R-:W-:Y:S01]  /*4b70*/  IMAD.MOV.U32 R8, RZ, RZ, R12 ;  /* 0x000000ffff087224 */ /* 0x000fe200078e000c */
[----:B------:R-:W-:Y:S01]  /*4b80*/  LOP3.LUT R10, R10, R7, RZ, 0xc0, !PT ;  /* 0x000000070a0a7212 */ /* 0x000fe200078ec0ff */
[----:B------:R-:W-:Y:S02]  /*4b90*/  IMAD.MOV R6, RZ, RZ, -R5 ;  /* 0x000000ffff067224 */ /* 0x000fe400078e0a05 */
[----:B------:R-:W-:-:S04]  /*4ba0*/  IMAD R4, R22, R5, R4 ;  /* 0x0000000516047224 */ /* 0x000fc800078e0204 */
[----:B------:R-:W-:Y:S02]  /*4bb0*/  @P0 IMAD R23, R20, R14, R3 ;  /* 0x0000000e14170224 */ /* 0x000fe400078e0203 */
[----:B0-----:R-:W-:Y:S02]  /*4bc0*/  IMAD R3, R6, R27, R15 ;  /* 0x0000001b06037224 */ /* 0x001fe400078e020f */
[----:B------:R-:W-:Y:S02]  /*4bd0*/  IMAD R7, R4, R29, R23 ;  /* 0x0000001d04077224 */ /* 0x000fe400078e0217 */
[----:B------:R-:W-:Y:S02]  /*4be0*/  IMAD R4, R3, R21, R10 ;  /* 0x0000001503047224 */ /* 0x000fe400078e020a */
[----:B------:R-:W-:-:S03]  /*4bf0*/  IMAD.MOV.U32 R6, RZ, RZ, 0x1 ;  /* 0x00000001ff067424 */ /* 0x000fc600078e00ff */
[----:B------:R-:W-:Y:S02]  /*4c00*/  SEL R9, R4, R7, !P0 ;  /* 0x0000000704097207 */ /* 0x000fe40004000000 */
[----:B------:R-:W-:-:S07]  /*4c10*/  SEL R7, R7, R4, !P0 ;  /* 0x0000000407077207 */ /* 0x000fce0004000000 */
.L_x_95:
[----:B------:R-:W-:-:S08]  /*4c20*/  NOP ;  /* 0x0000000000007918 */ /* 0x000fd00000000000 */
[----:B------:R-:W0:-:S00]  /*4c30*/  USETMAXREG.DEALLOC.CTAPOOL 0x28 ;  /* 0x00000028000079c8 */ /* 0x000e0000080e0500 */
[----:B0-----:R-:W-:-:S13]  /*4c40*/  ISETP.NE.AND P0, PT, R0, RZ, PT ;  /* 0x000000ff0000720c */ /* 0x001fda0003f05270 */
[----:B------:R-:W-:Y:S05]  /*4c50*/  @P0 EXIT ;  /* 0x000000000000094d */ /* 0x000fea0003800000 */
[----:B------:R-:W-:Y:S01]  /*4c60*/  LOP3.LUT P0, RZ, R6, 0xff, RZ, 0xc0, !PT ;  /* 0x000000ff06ff7812 */ /* 0x000fe2000780c0ff */
[----:B------:R-:W-:Y:S02]  /*4c70*/  IMAD.MOV.U32 R3, RZ, RZ, 0x1 ;  /* 0x00000001ff037424 */ /* 0x000fe400078e00ff */
[----:B------:R-:W-:-:S10]  /*4c80*/  IMAD.MOV.U32 R0, RZ, RZ, RZ ;  /* 0x000000ffff007224 */ /* 0x000fd400078e00ff */
[----:B------:R-:W-:Y:S05]  /*4c90*/  @!P0 BRA `(.L_x_98) ;  /* 0x0000000c00348947 */ /* 0x000fea0003800000 */
[----:B------:R-:W0:Y:S01]  /*4ca0*/  LDC R0, c[0x0][0x28c] ;  /* 0x0000a300ff007b82 */ /* 0x000e220000000800 */
[----:B------:R-:W-:Y:S01]  /*4cb0*/  ULDC UR5, c[0x0][0x600] ;  /* 0x0001800000057ab9 */ /* 0x000fe20000000800 */
[----:B------:R-:W-:Y:S01]  /*4cc0*/  ULDC UR4, c[0x0][0xc] ;  /* 0x0000030000047ab9 */ /* 0x000fe20000000800 */
[----:B------:R-:W-:Y:S01]  /*4cd0*/  UIADD3 UR16, UR5, -0x1, URZ ;  /* 0xffffffff05107890 */ /* 0x000fe2000fffe03f */
[C---:B------:R-:W-:Y:S01]  /*4ce0*/  LOP3.LUT P2, RZ, R18.reuse, 0x7f, RZ, 0xc0, !PT ;  /* 0x0000007f12ff7812 */ /* 0x040fe2000784c0ff */
[----:B------:R-:W-:Y:S01]  /*4cf0*/  ULDC UR6, c[0x0][0x658] ;  /* 0x0001960000067ab9 */ /* 0x000fe20000000800 */
[----:B------:R-:W-:Y:S01]  /*4d00*/  ULDC UR5, c[0x0][0x10] ;  /* 0x0000040000057ab9 */ /* 0x000fe20000000800 */
[----:B------:R-:W-:Y:S01]  /*4d10*/  UMOV UR7, 0xffffffff ;  /* 0xffffffff00077882 */ /* 0x000fe20000000000 */
[----:B------:R-:W-:Y:S01]  /*4d20*/  UMOV UR8, 0x1 ;  /* 0x0000000100087882 */ /* 0x000fe20000000000 */
[----:B------:R-:W-:Y:S01]  /*4d30*/  UIMAD.WIDE.U32 UR4, UR4, UR5, URZ ;  /* 0x00000005040472a5 */ /* 0x000fe2000f8e003f */
[----:B------:R-:W-:Y:S01]  /*4d40*/  LOP3.LUT P0, RZ, R18, 0x1f, RZ, 0xc0, !PT ;  /* 0x0000001f12ff7812 */ /* 0x000fe2000780c0ff */
[----:B------:R-:W-:Y:S01]  /*4d50*/  USHF.L.U32 UR7, UR7, UR6, URZ ;  /* 0x0000000607077299 */ /* 0x000fe2000800063f */
[----:B------:R-:W-:Y:S01]  /*4d60*/  BSSY B0, `(.L_x_98) ;  /* 0x00000c0000007945 */ /* 0x000fe20003800000 */
[----:B------:R-:W-:Y:S01]  /*4d70*/  USHF.L.U32 UR18, UR8, UR6, URZ ;  /* 0x0000000608127299 */ /* 0x000fe2000800063f */
[----:B------:R-:W-:Y:S01]  /*4d80*/  IMAD.MOV.U32 R11, RZ, RZ, 0x1 ;  /* 0x00000001ff0b7424 */ /* 0x000fe200078e00ff */
[----:B------:R-:W-:Y:S01]  /*4d90*/  LOP3.LUT R18, R19, 0x2, RZ, 0xfc, !PT ;  /* 0x0000000213127812 */ /* 0x000fe200078efcff */
[----:B------:R-:W-:Y:S01]  /*4da0*/  ULDC UR6, c[0x0][0x14] ;  /* 0x0000050000067ab9 */ /* 0x000fe20000000800 */
[----:B------:R-:W-:Y:S01]  /*4db0*/  PLOP3.LUT P0, PT, P0, P2, PT, 0x8a, 0x0 ;  /* 0x000000000000781c */ /* 0x000fe20000705172 */
[----:B------:R-:W-:-:S02]  /*4dc0*/  UIMAD.WIDE.U32 UR20, UR4, UR6, URZ ;  /* 0x00000006041472a5 */ /* 0x000fc4000f8e003f */
[----:B------:R-:W-:Y:S02]  /*4dd0*/  UIMAD UR13, UR5, UR6, URZ ;  /* 0x00000006050d72a4 */ /* 0x000fe4000f8e023f */
[----:B------:R-:W-:Y:S01]  /*4de0*/  ULOP3.LUT UR17, URZ, UR7, URZ, 0x33, !UPT ;  /* 0x000000073f117292 */ /* 0x000fe2000f8e333f */
[----:B0-----:R-:W-:Y:S01]  /*4df0*/  VIADD R0, R0, 0x3f ;  /* 0x0000003f00007836 */ /* 0x001fe20000000000 */
[----:B------:R-:W-:Y:S01]  /*4e00*/  UIADD3 UR13, UR21, UR13, URZ ;  /* 0x0000000d150d7290 */ /* 0x000fe2000fffe03f */
[----:B------:R-:W-:-:S03]  /*4e10*/  ULDC.64 UR22, c[0x0][0x198] ;  /* 0x0000660000167ab9 */ /* 0x000fc60000000a00 */
[----:B------:R-:W-:-:S04]  /*4e20*/  SHF.R.S32.HI R3, RZ, 0x1f, R0 ;  /* 0x0000001fff037819 */ /* 0x000fc80000011400 */
[----:B------:R-:W-:Y:S01]  /*4e30*/  LEA.HI R3, R3, R0, RZ, 0x6 ;  /* 0x0000000003037211 */ /* 0x000fe200078f30ff */
[----:B------:R-:W-:-:S03]  /*4e40*/  IMAD.MOV.U32 R0, RZ, RZ, RZ ;  /* 0x000000ffff007224 */ /* 0x000fc600078e00ff */
[----:B------:R-:W-:Y:S01]  /*4e50*/  SHF.R.S32.HI R13, RZ, 0x6, R3 ;  /* 0x00000006ff0d7819 */ /* 0x000fe20000011403 */
[----:B------:R-:W-:-:S04]  /*4e60*/  IMAD.MOV.U32 R3, RZ, RZ, 0x1 ;  /* 0x00000001ff037424 */ /* 0x000fc800078e00ff */
[----:B------:R-:W-:-:S07]  /*4e70*/  VIADD R10, R13, 0x1 ;  /* 0x000000010d0a7836 */ /* 0x000fce0000000000 */
.L_x_110:
[----:B------:R-:W-:-:S03]  /*4e80*/  UMOV UR4, 0xffffffff ;  /* 0xffffffff00047882 */ /* 0x000fc60000000000 */
[----:B------:R-:W-:Y:S05]  /*4e90*/  BRA.DIV UR4, `(.L_x_99) ;  /* 0x0000000e04a07947 */ /* 0x000fea000b800000 */
[----:B------:R-:W-:-:S13]  /*4ea0*/  ELECT P6, URZ, PT ;  /* 0x00000000003f782f */ /* 0x000fda00038c0000 */
.L_x_121:
[----:B------:R-:W0:Y:S01]  /*4eb0*/  LDC R4, c[0x0][0x28c] ;  /* 0x0000a300ff047b82 */ /* 0x000e220000000800 */
[----:B------:R-:W-:Y:S01]  /*4ec0*/  BSSY B1, `(.L_x_100) ;  /* 0x0000037000017945 */ /* 0x000fe20003800000 */
[----:B0-----:R-:W-:-:S13]  /*4ed0*/  ISETP.LT.OR P6, PT, R4, 0x1, !P6 ;  /* 0x000000010400780c */ /* 0x001fda00077c1670 */
[----:B------:R-:W-:Y:S05]  /*4ee0*/  @P6 BRA `(.L_x_101) ;  /* 0x0000000000d06947 */ /* 0x000fea0003800000 */
[----:B------:R-:W-:Y:S02]  /*4ef0*/  IMAD.SHL.U32 R14, R9, 0x40, RZ ;  /* 0x00000040090e7824 */ /* 0x000fe400078e00ff */
[----:B------:R-:W-:Y:S02]  /*4f00*/  IMAD.SHL.U32 R15, R7, 0x80, RZ ;  /* 0x00000080070f7824 */ /* 0x000fe400078e00ff */
[----:B------:R-:W-:Y:S02]  /*4f10*/  IMAD.MOV.U32 R20, RZ, RZ, RZ ;  /* 0x000000ffff147224 */ /* 0x000fe400078e00ff */
[----:B------:R-:W-:Y:S02]  /*4f20*/  IMAD.MOV.U32 R4, RZ, RZ, R10 ;  /* 0x000000ffff047224 */ /* 0x000fe400078e000a */
[----:B------:R-:W-:Y:S02]  /*4f30*/  IMAD.MOV.U32 R5, RZ, RZ, R3 ;  /* 0x000000ffff057224 */ /* 0x000fe400078e0003 */
[----:B------:R-:W-:-:S07]  /*4f40*/  IMAD.MOV.U32 R6, RZ, RZ, R0 ;  /* 0x000000ffff067224 */ /* 0x000fce00078e0000 */
.L_x_105:
[----:B------:R-:W0:Y:S01]  /*4f50*/  S2R R12, SR_CgaCtaId ;  /* 0x00000000000c7919 */ /* 0x000e220000008800 */
[----:B------:R-:W-:Y:S01]  /*4f60*/  MOV R7, 0x400 ;  /* 0x0000040000077802 */ /* 0x000fe20000000f00 */
[----:B------:R-:W1:Y:S03]  /*4f70*/  @!P2 LDC R9, c[0x0][0x500] ;  /* 0x00014000ff09ab82 */ /* 0x000e660000000800 */
[----:B0-----:R-:W-:Y:S02]  /*4f80*/  LEA R21, R12, R7, 0x18 ;  /* 0x000000070c157211 */ /* 0x001fe400078ec0ff */
[----:B------:R-:W-:-:S03]  /*4f90*/  SHF.L.U32 R7, R5, 0x1f, RZ ;  /* 0x0000001f05077819 */ /* 0x000fc600000006ff */
[----:B------:R-:W-:-:S04]  /*4fa0*/  IMAD R12, R6, 0x8, R21 ;  /* 0x00000008060c7824 */ /* 0x000fc800078e0215 */
[----:B------:R-:W0:Y:S02]  /*4fb0*/  SYNCS.PHASECHK.TRANS64.TRYWAIT P1, [R12+URZ+0x20], R7 ;  /* 0x000020070c0075a7 */ /* 0x000e24000802017f */
[----:B01----:R-:W-:Y:S05]  /*4fc0*/  @!P1 BRA `(.L_x_102) ;  /* 0x0000000c00749947 */ /* 0x003fea0003800000 */
.L_x_122:
[----:B0-----:R-:W-:Y:S01]  /*4fd0*/  PRMT R7, R18, 0x9910, RZ ;  /* 0x0000991012077816 */ /* 0x001fe200000000ff */
[----:B------:R0:W-:Y:S03]  /*4fe0*/  @!P2 SYNCS.ARRIVE.TRANS64 RZ, [R12+URZ], R9 ;  /* 0x000000090cffa9a7 */ /* 0x0001e6000800003f */
[----:B------:R-:W-:-:S13]  /*4ff0*/  ISETP.NE.AND P1, PT, R7, 0x2, PT ;  /* 0x000000020700780c */ /* 0x000fda0003f25270 */
[----:B0-----:R-:W-:Y:S05]  /*5000*/  @P1 BRA `(.L_x_103) ;  /* 0x0000000000041947 */ /* 0x001fea0003800000 */
[----:B------:R-:W-:Y:S01]  /*5010*/  BPT.TRAP 0x1 ;  /* 0x000000040000795c */ /* 0x000fe20000300000 */
.L_x_103:
[----:B------:R-:W-:Y:S05]  /*5020*/  @P0 BRA `(.L_x_104) ;  /* 0x0000000000040947 */ /* 0x000fea0003800000 */
[----:B------:R-:W-:Y:S01]  /*5030*/  BPT.TRAP 0x1 ;  /* 0x000000040000795c */ /* 0x000fe20000300000 */
.L_x_104:
[--C-:B------:R-:W-:Y:S01]  /*5040*/  IMAD R7, R6, 0x4000, R21.reuse ;  /* 0x0000400006077824 */ /* 0x100fe200078e0215 */
[----:B------:R-:W-:Y:S01]  /*5050*/  R2UR UR9, R12 ;  /* 0x000000000c0972ca */ /* 0x000fe200000e0000 */
[----:B------:R-:W-:Y:S01]  /*5060*/  IMAD R21, R6, 0x2000, R21 ;  /* 0x0000200006157824 */ /* 0x000fe200078e0215 */
[----:B------:R-:W-:Y:S01]  /*5070*/  UIADD3 UR4, UP0, UR22, 0xf0, URZ ;  /* 0x000000f016047890 */ /* 0x000fe2000ff1e03f */
[----:B------:R-:W-:Y:S01]  /*5080*/  VIADD R4, R4, 0xffffffff ;  /* 0xffffffff04047836 */ /* 0x000fe20000000000 */
[----:B------:R-:W-:Y:S01]  /*5090*/  R2UR UR5, R7 ;  /* 0x00000000070572ca */ /* 0x000fe200000e0000 */
[----:B------:R-:W-:Y:S01]  /*50a0*/  UIADD3 UR24, UP1, UR22, 0x1f0, URZ ;  /* 0x000001f016187890 */ /* 0x000fe2000ff3e03f */
[----:B------:R-:W-:Y:S01]  /*50b0*/  R2UR UR8, R21 ;  /* 0x00000000150872ca */ /* 0x000fe200000e0000 */
[----:B------:R-:W-:Y:S01]  /*50c0*/  VIADD R6, R6, 0x1 ;  /* 0x0000000106067836 */ /* 0x000fe20000000000 */
[----:B------:R-:W-:Y:S01]  /*50d0*/  R2UR UR11, R15 ;  /* 0x000000000f0b72ca */ /* 0x000fe200000e0000 */
[----:B------:R-:W-:Y:S01]  /*50e0*/  UIADD3.X UR25, URZ, UR23, URZ, UP1, !UPT ;  /* 0x000000173f197290 */ /* 0x000fe20008ffe43f */
[----:B------:R-:W-:Y:S01]  /*50f0*/  R2UR UR10, R20 ;  /* 0x00000000140a72ca */ /* 0x000fe200000e0000 */
[----:B------:R-:W-:Y:S01]  /*5100*/  UMOV UR6, 0x0 ;  /* 0x0000000000067882 */ /* 0x000fe20000000000 */
[----:B------:R-:W-:Y:S01]  /*5110*/  R2UR UR12, R8 ;  /* 0x00000000080c72ca */ /* 0x000fe200000e0000 */
[----:B------:R-:W-:Y:S01]  /*5120*/  UMOV UR7, 0x10000000 ;  /* 0x1000000000077882 */ /* 0x000fe20000000000 */
[----:B------:R-:W-:Y:S01]  /*5130*/  R2UR UR19, R14 ;  /* 0x000000000e1372ca */ /* 0x000fe200000e0000 */
[----:B------:R-:W-:Y:S01]  /*5140*/  VIADD R20, R20, 0x40 ;  /* 0x0000004014147836 */ /* 0x000fe20000000000 */
[----:B------:R-:W-:Y:S01]  /*5150*/  ISETP.GT.AND P3, PT, R4, 0x1, PT ;  /* 0x000000010400780c */ /* 0x000fe20003f64270 */
[----:B------:R-:W-:Y:S01]  /*5160*/  UIADD3 UR14, UR5, 0x100, URZ ;  /* 0x00000100050e7890 */ /* 0x000fe2000fffe03f */
[----:B------:R-:W-:Y:S01]  /*5170*/  ISETP.NE.AND P1, PT, R6, 0x4, PT ;  /* 0x000000040600780c */ /* 0x000fe20003f25270 */
[----:B------:R-:W-:-:S02]  /*5180*/  UIADD3.X UR5, URZ, UR23, URZ, UP0, !UPT ;  /* 0x000000173f057290 */ /* 0x000fc400087fe43f */
[----:B------:R-:W-:Y:S01]  /*5190*/  UIADD3 UR15, UR8, 0x10100, URZ ;  /* 0x00010100080f7890 */ /* 0x000fe2000fffe03f */
[----:B------:R-:W-:Y:S02]  /*51a0*/  SEL R12, RZ, 0x1, P1 ;  /* 0x00000001ff0c7807 */ /* 0x000fe40000800000 */
[----:B------:R-:W-:Y:S01]  /*51b0*/  UMOV UR8, UR14 ;  /* 0x0000000e00087c82 */ /* 0x000fe20008000000 */
[----:B------:R-:W-:Y:S02]  /*51c0*/  SEL R6, R6, RZ, P1 ;  /* 0x000000ff06067207 */ /* 0x000fe40000800000 */
[----:B------:R-:W-:Y:S01]  /*51d0*/  LOP3.LUT R5, R5, R12, RZ, 0x3c, !PT ;  /* 0x0000000c05057212 */ /* 0x000fe200078e3cff */
[----:B------:R0:W-:Y:S02]  /*51e0*/  UTMALDG.3D [UR8], [UR4], desc[UR6] ;  /* 0x00000608040075b4 */ /* 0x0001e40008011000 */
[----:B0-----:R-:W-:Y:S01]  /*51f0*/  UMOV UR8, UR15 ;  /* 0x0000000f00087c82 */ /* 0x001fe20008000000 */
[----:B------:R-:W-:-:S02]  /*5200*/  UMOV UR11, UR19 ;  /* 0x00000013000b7c82 */ /* 0x000fc40008000000 */
[----:B------:R0:W-:Y:S02]  /*5210*/  UTMALDG.3D [UR8], [UR24], desc[UR6] ;  /* 0x00000608180075b4 */ /* 0x0001e40008011000 */
[----:B0-----:R-:W-:Y:S05]  /*5220*/  @P3 BRA `(.L_x_105) ;  /* 0xfffffffc00483947 */ /* 0x001fea000383ffff */
.L_x_101:
[----:B------:R-:W-:Y:S05]  /*5230*/  BSYNC B1 ;  /* 0x0000000000017941 */ /* 0x000fea0003800000 */
.L_x_100:
[----:B------:R-:W-:Y:S01]  /*5240*/  LOP3.LUT P3, RZ, R11, 0xff, RZ, 0xc0, !PT ;  /* 0x000000ff0bff7812 */ /* 0x000fe2000786c0ff */
[----:B------:R-:W-:Y:S01]  /*5250*/  IMAD.IADD R0, R13, 0x1, R0 ;  /* 0x000000010d007824 */ /* 0x000fe200078e0200 */
[----:B------:R-:W-:Y:S01]  /*5260*/  IADD3 R16, P4, R16, UR20, RZ ;  /* 0x0000001410107c10 */ /* 0x000fe2000ff9e0ff */
[----:B------:R-:W-:Y:S01]  /*5270*/  ULDC.64 UR4, c[0x0][0x650] ;  /* 0x0001940000047ab9 */ /* 0x000fe20000000a00 */
[----:B------:R-:W-:Y:S01]  /*5280*/  BSSY B1, `(.L_x_106) ;  /* 0x000006b000017945 */ /* 0x000fe20003800000 */
[----:B------:R-:W-:Y:S01]  /*5290*/  IMAD.MOV.U32 R7, RZ, RZ, -0x1 ;  /* 0xffffffffff077424 */ /* 0x000fe200078e00ff */
[----:B------:R-:W-:Y:S01]  /*52a0*/  SHF.R.U32.HI R4, RZ, 0x2, R0 ;  /* 0x00000002ff047819 */ /* 0x000fe20000011600 */
[----:B------:R-:W-:Y:S01]  /*52b0*/  IMAD.MOV.U32 R9, RZ, RZ, -0x1 ;  /* 0xffffffffff097424 */ /* 0x000fe200078e00ff */
[----:B------:R-:W-:Y:S01]  /*52c0*/  ISETP.GT.U32.AND P1, PT, R0, 0x3, PT ;  /* 0x000000030000780c */ /* 0x000fe20003f24070 */
[----:B------:R-:W-:Y:S01]  /*52d0*/  IMAD.MOV.U32 R8, RZ, RZ, -0x1 ;  /* 0xffffffffff087424 */ /* 0x000fe200078e00ff */
[----:B------:R-:W-:-:S02]  /*52e0*/  LOP3.LUT R4, R4, 0x1, RZ, 0xc0, !PT ;  /* 0x0000000104047812 */ /* 0x000fc400078ec0ff */
[----:B------:R-:W-:Y:S01]  /*52f0*/  ISETP.LT.U32.AND P1, PT, R13, 0x4, P1 ;  /* 0x000000040d00780c */ /* 0x000fe20000f21070 */
[----:B------:R-:W0:Y:S01]  /*5300*/  @P3 S2R R6, SR_CgaCtaId ;  /* 0x0000000000063919 */ /* 0x000e220000008800 */
[----:B------:R-:W-:Y:S02]  /*5310*/  @P3 MOV R5, 0x400 ;  /* 0x0000040000053802 */ /* 0x000fe40000000f00 */
[----:B------:R-:W-:Y:S02]  /*5320*/  IADD3.X R17, R17, UR13, RZ, P4, !PT ;  /* 0x0000000d11117c10 */ /* 0x000fe4000a7fe4ff */
[----:B------:R-:W-:Y:S02]  /*5330*/  ISETP.GE.U32.AND P4, PT, R16, UR4, PT ;  /* 0x0000000410007c0c */ /* 0x000fe4000bf86070 */
[----:B------:R-:W-:Y:S02]  /*5340*/  LOP3.LUT R0, R0, 0x3, RZ, 0xc0, !PT ;  /* 0x0000000300007812 */ /* 0x000fe400078ec0ff */
[----:B------:R-:W-:-:S02]  /*5350*/  PRMT R11, RZ, 0x7610, R11 ;  /* 0x00007610ff0b7816 */ /* 0x000fc4000000000b */
[----:B0-----:R-:W-:-:S04]  /*5360*/  @P3 LEA R5, R6, R5, 0x18 ;  /* 0x0000000506053211 */ /* 0x001fc800078ec0ff */
[----:B------:R0:W-:Y:S01]  /*5370*/  @P3 SYNCS.ARRIVE.TRANS64.A1T0 RZ, [R5+URZ+0x58], RZ ;  /* 0x000058ff05ff39a7 */ /* 0x0001e2000810003f */
[----:B------:R-:W-:Y:S02]  /*5380*/  ISETP.NE.U32.AND P3, PT, R4, 0x1, PT ;  /* 0x000000010400780c */ /* 0x000fe40003f65070 */
[----:B------:R-:W-:Y:S02]  /*5390*/  SEL R4, RZ, 0x1, !P1 ;  /* 0x00000001ff047807 */ /* 0x000fe40004800000 */
[----:B------:R-:W-:Y:S02]  /*53a0*/  ISETP.GE.U32.AND.EX P1, PT, R17, UR5, PT, P4 ;  /* 0x0000000511007c0c */ /* 0x000fe4000bf26140 */
[----:B------:R-:W-:-:S04]  /*53b0*/  ISETP.GT.U32.AND P3, PT, R13, 0x3, !P3 ;  /* 0x000000030d00780c */ /* 0x000fc80005f64070 */
[----:B0-----:R-:W-:-:S04]  /*53c0*/  SEL R5, RZ, 0x1, !P3 ;  /* 0x00000001ff057807 */ /* 0x001fc80005800000 */
[--C-:B------:R-:W-:Y:S02]  /*53d0*/  LOP3.LUT R3, R5, R3, R4.reuse, 0x96, !PT ;  /* 0x0000000305037212 */ /* 0x100fe400078e9604 */
[----:B------:R-:W-:Y:S01]  /*53e0*/  PRMT R4, RZ, 0x7610, R4 ;  /* 0x00007610ff047816 */ /* 0x000fe20000000004 */
[----:B------:R-:W-:Y:S06]  /*53f0*/  @P1 BRA `(.L_x_107) ;  /* 0x00000004004c1947 */ /* 0x000fec0003800000 */
[----:B------:R-:W-:Y:S01]  /*5400*/  ULDC.64 UR4, c[0x0][0x628] ;  /* 0x00018a0000047ab9 */ /* 0x000fe20000000a00 */
[----:B------:R-:W0:Y:S01]  /*5410*/  S2R R14, SR_CTAID.X ;  /* 0x00000000000e7919 */ /* 0x000e220000002500 */
[----:B------:R-:W-:Y:S01]  /*5420*/  ISETP.NE.U32.AND P1, PT, RZ, UR4, PT ;  /* 0x00000004ff007c0c */ /* 0x000fe2000bf25070 */
[----:B------:R-:W-:Y:S01]  /*5430*/  ULDC UR7, c[0x0][0x630] ;  /* 0x00018c0000077ab9 */ /* 0x000fe20000000800 */
[----:B------:R-:W-:Y:S01]  /*5440*/  IMAD.MOV.U32 R4, RZ, RZ, R16 ;  /* 0x000000ffff047224 */ /* 0x000fe200078e0010 */
[----:B------:R-:W1:Y:S01]  /*5450*/  S2R R12, SR_CTAID.Y ;  /* 0x00000000000c7919 */ /* 0x000e620000002600 */
[----:B------:R-:W-:Y:S01]  /*5460*/  ISETP.NE.AND.EX P1, PT, RZ, UR5, PT, P1 ;  /* 0x00000005ff007c0c */ /* 0x000fe2000bf25310 */
[----:B------:R-:W-:-:S12]  /*5470*/  IMAD.MOV.U32 R5, RZ, RZ, R17 ;  /* 0x000000ffff057224 */ /* 0x000fd800078e0011 */
[----:B------:R-:W-:Y:S05]  /*5480*/  @!P1 BRA `(.L_x_108) ;  /* 0x0000000000289947 */ /* 0x000fea0003800000 */
[----:B------:R-:W-:Y:S02]  /*5490*/  ULDC UR6, c[0x0][0x634] ;  /* 0x00018d0000067ab9 */ /* 0x000fe40000000800 */
[----:B------:R-:W-:-:S05]  /*54a0*/  IADD3 R9, P1, R16, UR6, RZ ;  /* 0x0000000610097c10 */ /* 0x000fca000ff3e0ff */
[----:B------:R-:W-:-:S04]  /*54b0*/  IMAD.X R15, RZ, RZ, R17, P1 ;  /* 0x000000ffff0f7224 */ /* 0x000fc800008e0611 */
[----:B------:R-:W-:-:S04]  /*54c0*/  IMAD.WIDE.U32 R6, R15, UR4, RZ ;  /* 0x000000040f067c25 */ /* 0x000fc8000f8e00ff */
[----:B------:R-:W-:-:S04]  /*54d0*/  IMAD.WIDE.U32 R6, P1, R9, UR5, R6 ;  /* 0x0000000509067c25 */ /* 0x000fc8000f820006 */
[----:B------:R-:W-:-:S04]  /*54e0*/  IMAD.WIDE.U32 R8, R9, UR4, RZ ;  /* 0x0000000409087c25 */ /* 0x000fc8000f8e00ff */
[----:B------:R-:W-:Y:S01]  /*54f0*/  IMAD.X R5, RZ, RZ, RZ, P1 ;  /* 0x000000ffff057224 */ /* 0x000fe200008e06ff */
[----:B------:R-:W-:Y:S01]  /*5500*/  IADD3 RZ, P1, R9, R6, RZ ;  /* 0x0000000609ff7210 */ /* 0x000fe20007f3e0ff */
[----:B------:R-:W-:-:S04]  /*5510*/  IMAD.MOV.U32 R4, RZ, RZ, R7 ;  /* 0x000000ffff047224 */ /* 0x000fc800078e0007 */
[----:B------:R-:W-:-:S08]  /*5520*/  IMAD.WIDE.U32.X R4, R15, UR5, R4, P1 ;  /* 0x000000050f047c25 */ /* 0x000fd000088e0404 */
.L_x_108:
[--C-:B------:R-:W-:Y:S01]  /*5530*/  SHF.R.U64 R8, R4, UR7, R5.reuse ;  /* 0x0000000704087c19 */ /* 0x100fe20008001205 */
[----:B------:R-:W-:Y:S01]  /*5540*/  ULDC.64 UR4, c[0x0][0x620] ;  /* 0x0001880000047ab9 */ /* 0x000fe20000000a00 */
[----:B------:R-:W-:Y:S01]  /*5550*/  SHF.R.U32.HI R4, RZ, UR7, R5 ;  /* 0x00000007ff047c19 */ /* 0x000fe20008011605 */
[----:B------:R-:W2:Y:S01]  /*5560*/  LDC R25, c[0x0][0x144] ;  /* 0x00005100ff197b82 */ /* 0x000ea20000000800 */
[----:B------:R-:W-:Y:S01]  /*5570*/  IADD3 R7, P1, RZ, -R8, RZ ;  /* 0x80000008ff077210 */ /* 0x000fe20007f3e0ff */
[----:B------:R-:W-:Y:S01]  /*5580*/  ULDC.64 UR8, c[0x0][0x640] ;  /* 0x0001900000087ab9 */ /* 0x000fe20000000a00 */
[----:B0-----:R-:W-:Y:S01]  /*5590*/  I2FP.F32.U32 R9, R14 ;  /* 0x0000000e00097245 */ /* 0x001fe20000201000 */
[----:B------:R-:W-:Y:S02]  /*55a0*/  ULDC UR6, c[0x0][0x608] ;  /* 0x0001820000067ab9 */ /* 0x000fe40000000800 */
[----:B------:R-:W-:Y:S01]  /*55b0*/  IMAD.X R4, RZ, RZ, ~R4, P1 ;  /* 0x000000ffff047224 */ /* 0x000fe200008e0e04 */
[----:B------:R-:W-:Y:S01]  /*55c0*/  ISETP.NE.U32.AND P1, PT, RZ, UR8, PT ;  /* 0x00000008ff007c0c */ /* 0x000fe2000bf25070 */
[----:B------:R-:W0:Y:S02]  /*55d0*/  LDC R21, c[0x0][0x148] ;  /* 0x00005200ff157b82 */ /* 0x000e240000000800 */
[----:B------:R-:W-:Y:S01]  /*55e0*/  IMAD R6, R4, UR4, RZ ;  /* 0x0000000404067c24 */ /* 0x000fe2000f8e02ff */
[----:B------:R-:W-:Y:S01]  /*55f0*/  ISETP.NE.AND.EX P1, PT, RZ, UR9, PT, P1 ;  /* 0x00000009ff007c0c */ /* 0x000fe2000bf25310 */
[----:B------:R-:W-:Y:S01]  /*5600*/  IMAD.WIDE.U32 R4, R7, UR4, R16 ;  /* 0x0000000407047c25 */ /* 0x000fe2000f8e0010 */
[----:B------:R-:W-:-:S03]  /*5610*/  ULDC UR4, c[0x0][0x150] ;  /* 0x0000540000047ab9 */ /* 0x000fc60000000800 */
[----:B------:R-:W-:Y:S02]  /*5620*/  IMAD R7, R7, UR5, R6 ;  /* 0x0000000507077c24 */ /* 0x000fe4000f8e0206 */
[----:B------:R-:W-:Y:S01]  /*5630*/  FMUL R6, R9, UR4 ;  /* 0x0000000409067c20 */ /* 0x000fe20008400000 */
[----:B------:R-:W-:Y:S01]  /*5640*/  ULDC UR4, c[0x0][0x618] ;  /* 0x0001860000047ab9 */ /* 0x000fe20000000800 */
[----:B------:R-:W-:Y:S01]  /*5650*/  ULDC UR5, c[0x0][0x154] ;  /* 0x0000550000057ab9 */ /* 0x000fe20000000800 */
[----:B------:R-:W-:-:S03]  /*5660*/  IMAD.IADD R5, R5, 0x1, R7 ;  /* 0x0000000105057824 */ /* 0x000fc600078e0207 */
[----:B------:R-:W3:Y:S02]  /*5670*/  F2I.U32.TRUNC.NTZ R6, R6 ;  /* 0x0000000600067305 */ /* 0x000ee4000020f000 */
[----:B------:R-:W-:Y:S02]  /*5680*/  SHF.R.U64 R9, R4, UR4, R5 ;  /* 0x0000000404097c19 */ /* 0x000fe40008001205 */
[----:B-1----:R-:W-:-:S05]  /*5690*/  I2FP.F32.U32 R4, R12 ;  /* 0x0000000c00047245 */ /* 0x002fca0000201000 */
[----:B------:R-:W-:Y:S01]  /*56a0*/  FMUL R22, R4, UR5 ;  /* 0x0000000504167c20 */ /* 0x000fe20008400000 */
[----:B------:R-:W-:Y:S01]  /*56b0*/  SHF.R.U32.HI R4, RZ, UR4, R5 ;  /* 0x00000004ff047c19 */ /* 0x000fe20008011605 */
[----:B------:R-:W-:-:S03]  /*56c0*/  ULDC UR4, c[0x0][0x658] ;  /* 0x0001960000047ab9 */ /* 0x000fc60000000800 */
[--C-:B------:R-:W-:Y:S01]  /*56d0*/  SHF.R.U64 R20, R9, UR6, R4.reuse ;  /* 0x0000000609147c19 */ /* 0x100fe20008001204 */
[----:B------:R-:W1:Y:S01]  /*56e0*/  F2I.U32.TRUNC.NTZ R22, R22 ;  /* 0x0000001600167305 */ /* 0x000e62000020f000 */
[----:B------:R-:W-:Y:S01]  /*56f0*/  SHF.R.U32.HI R5, RZ, UR6, R4 ;  /* 0x00000006ff057c19 */ /* 0x000fe20008011604 */
[----:B---3--:R-:W-:-:S03]  /*5700*/  IMAD.MOV R6, RZ, RZ, -R6 ;  /* 0x000000ffff067224 */ /* 0x008fc600078e0a06 */
[--C-:B------:R-:W-:Y:S01]  /*5710*/  SHF.R.U64 R15, R20, UR4, R5.reuse ;  /* 0x00000004140f7c19 */ /* 0x100fe20008001205 */
[----:B--2---:R-:W-:Y:S01]  /*5720*/  IMAD R14, R25, R6, R14 ;  /* 0x00000006190e7224 */ /* 0x004fe200078e020e */
[----:B------:R-:W-:-:S03]  /*5730*/  SHF.R.U32.HI R23, RZ, UR4, R5 ;  /* 0x00000004ff177c19 */ /* 0x000fc60008011605 */
[----:B------:R-:W-:Y:S02]  /*5740*/  IMAD.MOV.U32 R4, RZ, RZ, R15 ;  /* 0x000000ffff047224 */ /* 0x000fe400078e000f */
[----:B------:R-:W-:Y:S01]  /*5750*/  IMAD.MOV.U32 R5, RZ, RZ, R23 ;  /* 0x000000ffff057224 */ /* 0x000fe200078e0017 */
[----:B-1----:R-:W-:Y:S06]  /*5760*/  @!P1 BRA `(.L_x_109) ;  /* 0x0000000000289947 */ /* 0x002fec0003800000 */
[----:B------:R-:W-:Y:S02]  /*5770*/  ULDC UR4, c[0x0][0x64c] ;  /* 0x0001930000047ab9 */ /* 0x000fe40000000800 */
[----:B------:R-:W-:-:S05]  /*5780*/  IADD3 R5, P1, R15, UR4, RZ ;  /* 0x000000040f057c10 */ /* 0x000fca000ff3e0ff */
[----:B------:R-:W-:-:S04]  /*5790*/  IMAD.X R23, RZ, RZ, R23, P1 ;  /* 0x000000ffff177224 */ /* 0x000fc800008e0617 */
[----:B------:R-:W-:-:S04]  /*57a0*/  IMAD.WIDE.U32 R6, R23, UR8, RZ ;  /* 0x0000000817067c25 */ /* 0x000fc8000f8e00ff */
[----:B------:R-:W-:-:S04]  /*57b0*/  IMAD.WIDE.U32 R6, P1, R5, UR9, R6 ;  /* 0x0000000905067c25 */ /* 0x000fc8000f820006 */
[----:B------:R-:W-:-:S04]  /*57c0*/  IMAD.WIDE.U32 R4, R5, UR8, RZ ;  /* 0x0000000805047c25 */ /* 0x000fc8000f8e00ff */
[----:B------:R-:W-:Y:S01]  /*57d0*/  IMAD.MOV.U32 R4, RZ, RZ, R7 ;  /* 0x000000ffff047224 */ /* 0x000fe200078e0007 */
[----:B------:R-:W-:Y:S01]  /*57e0*/  IADD3 RZ, P3, R5, R6, RZ ;  /* 0x0000000605ff7210 */ /* 0x000fe20007f7e0ff */
[----:B------:R-:W-:-:S04]  /*57f0*/  IMAD.X R5, RZ, RZ, RZ, P1 ;  /* 0x000000ffff057224 */ /* 0x000fc800008e06ff */
[----:B------:R-:W-:-:S08]  /*5800*/  IMAD.WIDE.U32.X R4, R23, UR9, R4, P3 ;  /* 0x0000000917047c25 */ /* 0x000fd000098e0404 */
.L_x_109:
[----:B------:R-:W-:Y:S01]  /*5810*/  ISETP.NE.AND P1, PT, R2, 0x1, PT ;  /* 0x000000010200780c */ /* 0x000fe20003f25270 */
[----:B------:R-:W-:Y:S01]  /*5820*/  ULDC UR4, c[0x0][0x648] ;  /* 0x0001920000047ab9 */ /* 0x000fe20000000800 */
[----:B------:R-:W-:Y:S01]  /*5830*/  LOP3.LUT R20, R20, UR17, RZ, 0xc0, !PT ;  /* 0x0000001114147c12 */ /* 0x000fe2000f8ec0ff */
[----:B------:R-:W-:Y:S01]  /*5840*/  IMAD.MOV R22, RZ, RZ, -R22 ;  /* 0x000000ffff167224 */ /* 0x000fe200078e0a16 */
[----:B------:R-:W-:Y:S01]  /*5850*/  SHF.R.U64 R5, R4, UR4, R5 ;  /* 0x0000000404057c19 */ /* 0x000fe20008001205 */
[----:B------:R-:W-:Y:S01]  /*5860*/  ULDC UR4, c[0x0][0x638] ;  /* 0x00018e0000047ab9 */ /* 0x000fe20000000800 */
[----:B------:R-:W-:Y:S01]  /*5870*/  LOP3.LUT R6, R9, UR16, RZ, 0xc0, !PT ;  /* 0x0000001009067c12 */ /* 0x000fe2000f8ec0ff */
[----:B------:R-:W-:Y:S02]  /*5880*/  ULDC UR5, c[0x0][0x610] ;  /* 0x0001840000057ab9 */ /* 0x000fe40000000800 */
[----:B------:R-:W-:Y:S02]  /*5890*/  IMAD.MOV R4, RZ, RZ, -R5 ;  /* 0x000000ffff047224 */ /* 0x000fe400078e0a05 */
[----:B------:R-:W-:-:S02]  /*58a0*/  IMAD R5, R5, UR18, R20 ;  /* 0x0000001205057c24 */ /* 0x000fc4000f8e0214 */
[----:B0-----:R-:W-:Y:S02]  /*58b0*/  @P1 IMAD R14, R21, R22, R12 ;  /* 0x00000016150e1224 */ /* 0x001fe400078e020c */
[----:B------:R-:W-:Y:S01]  /*58c0*/  IMAD R15, R4, UR4, R15 ;  /* 0x00000004040f7c24 */ /* 0x000fe2000f8e020f */
[----:B------:R-:W-:Y:S01]  /*58d0*/  ULDC UR4, c[0x0][0x600] ;  /* 0x0001800000047ab9 */ /* 0x000fe20000000800 */
[----:B------:R-:W-:Y:S02]  /*58e0*/  IMAD R14, R5, UR5, R14 ;  /* 0x00000005050e7c24 */ /* 0x000fe4000f8e020e */
[----:B------:R-:W-:Y:S02]  /*58f0*/  IMAD R15, R15, UR4, R6 ;  /* 0x000000040f0f7c24 */ /* 0x000fe4000f8e0206 */
[----:B------:R-:W-:-:S03]  /*5900*/  IMAD.MOV.U32 R4, RZ, RZ, 0x1 ;  /* 0x00000001ff047424 */ /* 0x000fc600078e00ff */
[----:B------:R-:W-:Y:S02]  /*5910*/  SEL R9, R15, R14, !P1 ;  /* 0x0000000e0f097207 */ /* 0x000fe40004800000 */
[----:B------:R-:W-:-:S07]  /*5920*/  SEL R7, R14, R15, !P1 ;  /* 0x0000000f0e077207 */ /* 0x000fce0004800000 */
.L_x_107:
[----:B------:R-:W-:Y:S05]  /*5930*/  BSYNC B1 ;  /* 0x0000000000017941 */ /* 0x000fea0003800000 */
.L_x_106:
[----:B------:R-:W-:-:S13]  /*5940*/  LOP3.LUT P1, RZ, R4, 0xff, RZ, 0xc0, !PT ;  /* 0x000000ff04ff7812 */ /* 0x000fda000782c0ff */
[----:B------:R-:W-:Y:S05]  /*5950*/  @P1 BRA `(.L_x_110) ;  /* 0xfffffff400481947 */ /* 0x000fea000383ffff */
[----:B------:R-:W-:Y:S05]  /*5960*/  BSYNC B0 ;  /* 0x0000000000007941 */ /* 0x000fea0003800000 */
.L_x_98:
[----:B------:R-:W-:-:S03]  /*5970*/  UMOV UR4, 0xffffffff ;  /* 0xffffffff00047882 */ /* 0x000fc60000000000 */
[----:B------:R-:W-:Y:S05]  /*5980*/  BRA.DIV UR4, `(.L_x_111) ;  /* 0x0000000604187947 */ /* 0x000fea000b800000 */
[----:B------:R-:W-:-:S13]  /*5990*/  ELECT P6, URZ, PT ;  /* 0x00000000003f782f */ /* 0x000fda00038c0000 */
.L_x_125:
[----:B------:R-:W-:Y:S04]  /*59a0*/  BSSY B0, `(.L_x_112) ;  /* 0x000002b000007945 */ /* 0x000fe80003800000 */
[----:B------:R-:W-:Y:S05]  /*59b0*/  @!P6 BRA `(.L_x_113) ;  /* 0x0000000000a4e947 */ /* 0x000fea0003800000 */
[----:B------:R-:W-:-:S04]  /*59c0*/  LOP3.LUT R19, R19, 0x2, RZ, 0xfc, !PT ;  /* 0x0000000213137812 */ /* 0x000fc800078efcff */
[----:B------:R-:W-:-:S13]  /*59d0*/  ISETP.NE.AND P0, PT, R19, 0x3, PT ;  /* 0x000000031300780c */ /* 0x000fda0003f05270 */
[----:B------:R-:W-:Y:S05]  /*59e0*/  @!P0 BRA `(.L_x_114) ;  /* 0x0000000000048947 */ /* 0x000fea0003800000 */
[----:B------:R-:W-:Y:S01]  /*59f0*/  BPT.TRAP 0x1 ;  /* 0x000000040000795c */ /* 0x000fe20000300000 */
.L_x_114:
[----:B------:R-:W0:Y:S01]  /*5a00*/  S2R R5, SR_CgaCtaId ;  /* 0x0000000000057919 */ /* 0x000e220000008800 */
[----:B------:R-:W-:Y:S02]  /*5a10*/  MOV R2, 0x400 ;  /* 0x0000040000027802 */ /* 0x000fe40000000f00 */
[----:B------:R-:W-:Y:S02]  /*5a20*/  SHF.L.U32 R4, R3, 0x1f, RZ ;  /* 0x0000001f03047819 */ /* 0x000fe400000006ff */
[----:B0-----:R-:W-:-:S05]  /*5a30*/  LEA R5, R5, R2, 0x18 ;  /* 0x0000000205057211 */ /* 0x001fca00078ec0ff */
[----:B------:R-:W-:-:S04]  /*5a40*/  VIADD R5, R5, 0x20 ;  /* 0x0000002005057836 */ /* 0x000fc80000000000 */
[C---:B------:R-:W-:Y:S02]  /*5a50*/  IMAD R7, R0.reuse, 0x8, R5 ;  /* 0x0000000800077824 */ /* 0x040fe400078e0205 */
[----:B------:R-:W-:Y:S02]  /*5a60*/  VIADD R0, R0, 0x1 ;  /* 0x0000000100007836 */ /* 0x000fe40000000000 */
[----:B------:R-:W0:Y:S03]  /*5a70*/  SYNCS.PHASECHK.TRANS64.TRYWAIT P0, [R7+URZ], R4 ;  /* 0x00000004070075a7 */ /* 0x000e26000800017f */
[----:B------:R-:W-:-:S04]  /*5a80*/  ISETP.NE.AND P1, PT, R0, 0x4, PT ;  /* 0x000000040000780c */ /* 0x000fc80003f25270 */
[----:B------:R-:W-:Y:S02]  /*5a90*/  SEL R2, RZ, 0x1, P1 ;  /* 0x00000001ff027807 */ /* 0x000fe40000800000 */
[----:B------:R-:W-:Y:S02]  /*5aa0*/  SEL R0, R0, RZ, P1 ;  /* 0x000000ff00007207 */ /* 0x000fe40000800000 */
[----:B------:R-:W-:-:S03]  /*5ab0*/  LOP3.LUT R9, R3, R2, RZ, 0x3c, !PT ;  /* 0x0000000203097212 */ /* 0x000fc600078e3cff */
[----:B------:R-:W-:Y:S01]  /*5ac0*/  IMAD R6, R0, 0x8, R5 ;  /* 0x0000000800067824 */ /* 0x000fe200078e0205 */
[----:B------:R-:W-:Y:S01]  /*5ad0*/  SHF.L.U32 R3, R9, 0x1f, RZ ;  /* 0x0000001f09037819 */ /* 0x000fe200000006ff */
[----:B0-----:R-:W-:Y:S06]  /*5ae0*/  @!P0 BRA `(.L_x_115) ;  /* 0x0000000000e08947 */ /* 0x001fec0003800000 */
.L_x_126:
[----:B------:R-:W1:Y:S01]  /*5af0*/  SYNCS.PHASECHK.TRANS64.TRYWAIT P0, [R6+URZ], R3 ;  /* 0x00000003060075a7 */ /* 0x000e62000800017f */
[----:B------:R-:W-:-:S05]  /*5b00*/  VIADD R0, R0, 0x1 ;  /* 0x0000000100007836 */ /* 0x000fca0000000000 */
[----:B------:R-:W-:-:S04]  /*5b10*/  ISETP.NE.AND P1, PT, R0, 0x4, PT ;  /* 0x000000040000780c */ /* 0x000fc80003f25270 */
[----:B------:R-:W-:Y:S02]  /*5b20*/  SEL R2, RZ, 0x1, P1 ;  /* 0x00000001ff027807 */ /* 0x000fe40000800000 */
[----:B------:R-:W-:Y:S02]  /*5b30*/  SEL R0, R0, RZ, P1 ;  /* 0x000000ff00007207 */ /* 0x000fe40000800000 */
[----:B------:R-:W-:-:S03]  /*5b40*/  LOP3.LUT R9, R9, R2, RZ, 0x3c, !PT ;  /* 0x0000000209097212 */ /* 0x000fc600078e3cff */
[----:B0-----:R-:W-:Y:S01]  /*5b50*/  IMAD R7, R0, 0x8, R5 ;  /* 0x0000000800077824 */ /* 0x001fe200078e0205 */
[----:B------:R-:W-:Y:S01]  /*5b60*/  SHF.L.U32 R4, R9, 0x1f, RZ ;  /* 0x0000001f09047819 */ /* 0x000fe200000006ff */
[----:B-1----:R-:W-:Y:S06]  /*5b70*/  @!P0 BRA `(.L_x_116) ;  /* 0x0000000000d08947 */ /* 0x002fec0003800000 */
.L_x_127:
[----:B------:R-:W1:Y:S01]  /*5b80*/  SYNCS.PHASECHK.TRANS64.TRYWAIT P0, [R7+URZ], R4 ;  /* 0x00000004070075a7 */ /* 0x000e62000800017f */
[----:B------:R-:W-:-:S05]  /*5b90*/  VIADD R0, R0, 0x1 ;  /* 0x0000000100007836 */ /* 0x000fca0000000000 */
[----:B------:R-:W-:-:S04]  /*5ba0*/  ISETP.NE.AND P1, PT, R0, 0x4, PT ;  /* 0x000000040000780c */ /* 0x000fc80003f25270 */
[----:B------:R-:W-:Y:S02]  /*5bb0*/  SEL R2, RZ, 0x1, P1 ;  /* 0x00000001ff027807 */ /* 0x000fe40000800000 */
[----:B------:R-:W-:Y:S02]  /*5bc0*/  SEL R0, R0, RZ, P1 ;  /* 0x000000ff00007207 */ /* 0x000fe40000800000 */
[----:B------:R-:W-:Y:S01]  /*5bd0*/  LOP3.LUT R2, R9, R2, RZ, 0x3c, !PT ;  /* 0x0000000209027212 */ /* 0x000fe200078e3cff */
[----:B-1----:R-:W-:Y:S06]  /*5be0*/  @!P0 BRA `(.L_x_117) ;  /* 0x0000000000c88947 */ /* 0x002fec0003800000 */
.L_x_128:
[----:B------:R-:W-:Y:S01]  /*5bf0*/  IMAD R5, R0, 0x8, R5 ;  /* 0x0000000800057824 */ /* 0x000fe200078e0205 */
[----:B------:R-:W-:-:S07]  /*5c00*/  SHF.L.U32 R0, R2, 0x1f, RZ ;  /* 0x0000001f02007819 */ /* 0x000fce00000006ff */
.L_x_118:
[----:B--2---:R2:W3:Y:S02]  /*5c10*/  SYNCS.PHASECHK.TRANS64.TRYWAIT P0, [R5+URZ], R0 ;  /* 0x00000000050075a7 */ /* 0x0044e4000800017f */
[----:B---3--:R-:W-:Y:S05]  /*5c20*/  @!P0 NANOSLEEP.SYNCS 0x989680 ;  /* 0x009896800000895d */ /* 0x008fea0003900000 */
[----:B------:R-:W3:Y:S02]  /*5c30*/  @!P0 SYNCS.PHASECHK.TRANS64 P0, [R5+URZ], R0 ;  /* 0x00000000050085a7 */ /* 0x000ee4000800007f */
[----:B---3--:R-:W-:Y:S05]  /*5c40*/  @!P0 BRA `(.L_x_118) ;  /* 0xfffffffc00f08947 */ /* 0x008fea000383ffff */
.L_x_113:
[----:B------:R-:W-:Y:S05]  /*5c50*/  BSYNC B0 ;  /* 0x0000000000007941 */ /* 0x000fea0003800000 */
.L_x_112:
[----:B------:R-:W-:Y:S05]  /*5c60*/  EXIT ;  /* 0x000000000000794d */ /* 0x000fea0003800000 */
.L_x_17:
[----:B---3--:R3:W4:Y:S02]  /*5c70*/  SYNCS.PHASECHK.TRANS64.TRYWAIT P1, [R3+URZ], R0 ;  /* 0x00000000030075a7 */ /* 0x008724000802017f */
[----:B----4-:R-:W-:Y:S05]  /*5c80*/  @!P1 NANOSLEEP.SYNCS 0x989680 ;  /* 0x009896800000995d */ /* 0x010fea0003900000 */
[----:B------:R-:W4:Y:S02]  /*5c90*/  @!P1 SYNCS.PHASECHK.TRANS64 P1, [R3+URZ], R0 ;  /* 0x00000000030095a7 */ /* 0x000f24000802007f */
[----:B----4-:R-:W-:Y:S05]  /*5ca0*/  @!P1 BRA `(.L_x_17) ;  /* 0xfffffffc00f09947 */ /* 0x010fea000383ffff */
[----:B------:R-:W-:Y:S05]  /*5cb0*/  BRA `(.L_x_16) ;  /* 0xffffffb400547947 */ /* 0x000fea000383ffff */
.L_x_22:
[----:B-1----:R-:W-:-:S04]  /*5cc0*/  IMAD.U32 R4, RZ, RZ, UR8 ;  /* 0x00000008ff047e24 */ /* 0x002fc8000f8e00ff */
[----:B------:R1:W2:Y:S03]  /*5cd0*/  SYNCS.PHASECHK.TRANS64.TRYWAIT P1, [R4+URZ], R3 ;  /* 0x00000003040075a7 */ /* 0x0002a6000802017f */
[----:B--2---:R-:W-:Y:S05]  /*5ce0*/  @!P1 NANOSLEEP.SYNCS 0x989680 ;  /* 0x009896800000995d */ /* 0x004fea0003900000 */
[----:B------:R-:W2:Y:S02]  /*5cf0*/  @!P1 SYNCS.PHASECHK.TRANS64 P1, [R4+URZ], R3 ;  /* 0x00000003040095a7 */ /* 0x000ea4000802007f */
[----:B--2---:R-:W-:Y:S05]  /*5d00*/  @!P1 BRA `(.L_x_22) ;  /* 0xfffffffc00ec9947 */ /* 0x004fea000383ffff */
[----:B------:R-:W-:Y:S05]  /*5d10*/  BRA `(.L_x_21) ;  /* 0xffffffb800347947 */ /* 0x000fea000383ffff */
.L_x_99:
[----:B------:R-:W-:Y:S01]  /*5d20*/  BSSY B1, `(.L_x_119) ;  /* 0x0000006000017945 */ /* 0x000fe20003800000 */
[----:B------:R-:W-:-:S07]  /*5d30*/  IMAD.MOV.U32 R15, RZ, RZ, -0x1 ;  /* 0xffffffffff0f7424 */ /* 0x000fce00078e00ff */
[----:B------:R-:W-:Y:S05]  /*5d40*/  WARPSYNC.COLLECTIVE R15, `(.L_x_120) ;  /* 0x000000000f0c7348 */ /* 0x000fea0003c00000 */
[----:B------:R-:W-:Y:S02]  /*5d50*/  ELECT P6, UR62, PT ;  /* 0x00000000003e782f */ /* 0x000fe400038c0000 */
[----:B------:R-:W-:Y:S01]  /*5d60*/  MOV R14, UR62 ;  /* 0x0000003e000e7c02 */ /* 0x000fe20008000f00 */
[----:B------:R-:W-:Y:S10]  /*5d70*/  ENDCOLLECTIVE ;  /* 0x000000000000791b */ /* 0x000ff40003800000 */
.L_x_120:
[----:B------:R-:W-:Y:S05]  /*5d80*/  BSYNC B1 ;  /* 0x0000000000017941 */ /* 0x000fea0003800000 */
.L_x_119:
[----:B------:R-:W-:Y:S05]  /*5d90*/  BRA `(.L_x_121) ;  /* 0xfffffff000447947 */ /* 0x000fea000383ffff */
.L_x_102:
[----:B0-----:R0:W1:Y:S02]  /*5da0*/  SYNCS.PHASECHK.TRANS64.TRYWAIT P1, [R12+URZ+0x20], R7 ;  /* 0x000020070c0075a7 */ /* 0x001064000802017f */
[----:B-1----:R-:W-:Y:S05]  /*5db0*/  @!P1 NANOSLEEP.SYNCS 0x989680 ;  /* 0x009896800000995d */ /* 0x002fea0003900000 */
[----:B------:R-:W1:Y:S02]  /*5dc0*/  @!P1 SYNCS.PHASECHK.TRANS64 P1, [R12+URZ+0x20], R7 ;  /* 0x000020070c0095a7 */ /* 0x000e64000802007f */
[----:B-1----:R-:W-:Y:S05]  /*5dd0*/  @!P1 BRA `(.L_x_102) ;  /* 0xfffffffc00f09947 */ /* 0x002fea000383ffff */
[----:B------:R-:W-:Y:S05]  /*5de0*/  BRA `(.L_x_122) ;  /* 0xfffffff000787947 */ /* 0x000fea000383ffff */
.L_x_111:
[----:B------:R-:W-:Y:S01]  /*5df0*/  BSSY B0, `(.L_x_123) ;  /* 0x0000006000007945 */ /* 0x000fe20003800000 */
[----:B------:R-:W-:-:S07]  /*5e00*/  IMAD.MOV.U32 R15, RZ, RZ, -0x1 ;  /* 0xffffffffff0f7424 */ /* 0x000fce00078e00ff */
[----:B------:R-:W-:Y:S05]  /*5e10*/  WARPSYNC.COLLECTIVE R15, `(.L_x_124) ;  /* 0x000000000f0c7348 */ /* 0x000fea0003c00000 */
[----:B------:R-:W-:Y:S02]  /*5e20*/  ELECT P6, UR62, PT ;  /* 0x00000000003e782f */ /* 0x000fe400038c0000 */
[----:B------:R-:W-:Y:S01]  /*5e30*/  MOV R14, UR62 ;  /* 0x0000003e000e7c02 */ /* 0x000fe20008000f00 */
[----:B------:R-:W-:Y:S10]  /*5e40*/  ENDCOLLECTIVE ;  /* 0x000000000000791b */ /* 0x000ff40003800000 */
.L_x_124:
[----:B------:R-:W-:Y:S05]  /*5e50*/  BSYNC B0 ;  /* 0x0000000000007941 */ /* 0x000fea0003800000 */
.L_x_123:
[----:B------:R-:W-:Y:S05]  /*5e60*/  BRA `(.L_x_125) ;  /* 0xfffffff800cc7947 */ /* 0x000fea000383ffff */
.L_x_115:
[----:B0-----:R0:W1:Y:S02]  /*5e70*/  SYNCS.PHASECHK.TRANS64.TRYWAIT P0, [R7+URZ], R4 ;  /* 0x00000004070075a7 */ /* 0x001064000800017f */
[----:B-1----:R-:W-:Y:S05]  /*5e80*/  @!P0 NANOSLEEP.SYNCS 0x989680 ;  /* 0x009896800000895d */ /* 0x002fea0003900000 */
[----:B------:R-:W1:Y:S02]  /*5e90*/  @!P0 SYNCS.PHASECHK.TRANS64 P0, [R7+URZ], R4 ;  /* 0x00000004070085a7 */ /* 0x000e64000800007f */
[----:B-1----:R-:W-:Y:S05]  /*5ea0*/  @!P0 BRA `(.L_x_115) ;  /* 0xfffffffc00f08947 */ /* 0x002fea000383ffff */
[----:B------:R-:W-:Y:S05]  /*5eb0*/  BRA `(.L_x_126) ;  /* 0xfffffffc000c7947 */ /* 0x000fea000383ffff */
.L_x_116:
[----:B0-----:R0:W1:Y:S02]  /*5ec0*/  SYNCS.PHASECHK.TRANS64.TRYWAIT P0, [R6+URZ], R3 ;  /* 0x00000003060075a7 */ /* 0x001064000800017f */
[----:B-1----:R-:W-:Y:S05]  /*5ed0*/  @!P0 NANOSLEEP.SYNCS 0x989680 ;  /* 0x009896800000895d */ /* 0x002fea0003900000 */
[----:B------:R-:W1:Y:S02]  /*5ee0*/  @!P0 SYNCS.PHASECHK.TRANS64 P0, [R6+URZ], R3 ;  /* 0x00000003060085a7 */ /* 0x000e64000800007f */
[----:B-1----:R-:W-:Y:S05]  /*5ef0*/  @!P0 BRA `(.L_x_116) ;  /* 0xfffffffc00f08947 */ /* 0x002fea000383ffff */
[----:B------:R-:W-:Y:S05]  /*5f00*/  BRA `(.L_x_127) ;  /* 0xfffffffc001c7947 */ /* 0x000fea000383ffff */
.L_x_117:
[----:B-1----:R1:W2:Y:S02]  /*5f10*/  SYNCS.PHASECHK.TRANS64.TRYWAIT P0, [R7+URZ], R4 ;  /* 0x00000004070075a7 */ /* 0x0022a4000800017f */
[----:B--2---:R-:W-:Y:S05]  /*5f20*/  @!P0 NANOSLEEP.SYNCS 0x989680 ;  /* 0x009896800000895d */ /* 0x004fea0003900000 */
[----:B------:R-:W2:Y:S02]  /*5f30*/  @!P0 SYNCS.PHASECHK.TRANS64 P0, [R7+URZ], R4 ;  /* 0x00000004070085a7 */ /* 0x000ea4000800007f */
[----:B--2---:R-:W-:Y:S05]  /*5f40*/  @!P0 BRA `(.L_x_117) ;  /* 0xfffffffc00f08947 */ /* 0x004fea000383ffff */
[----:B------:R-:W-:Y:S05]  /*5f50*/  BRA `(.L_x_128) ;  /* 0xfffffffc00247947 */ /* 0x000fea000383ffff */
.L_x_129:
[----:B------:R-:W-:-:S00]  /*5f60*/  BRA `(.L_x_129) ;  /* 0xfffffffc00fc7947 */ /* 0x000fc0000383ffff */
[----:B------:R-:W-:-:S00]  /*5f70*/  NOP ;  /* 0x0000000000007918 */ /* 0x000fc00000000000 */
        /* <DEDUP_REMOVED lines=8> */
.L_x_130:


//--------------------- .nv.global.init           --------------------------
	.section	.nv.global.init,"aw",@progbits
.nv.global.init:
	.type		$str$22,@object
	.size		$str$22,($str$23 - $str$22)
$str$22:
        /*0000*/ 	.byte	0x6b, 0x5f, 0x74, 0x69, 0x6c, 0x65, 0x5f, 0x63, 0x6f, 0x75, 0x6e, 0x74, 0x20, 0x3e, 0x3d, 0x20
        /*0010*/ 	.byte	0x31, 0x00
	.type		$str$23,@object
	.size		$str$23,(__unnamed_1 - $str$23)
$str$23:
        /*0012*/ 	.byte	0x2f, 0x74, 0x6d, 0x70, 0x2f, 0x63, 0x75, 0x74, 0x6c, 0x61, 0x73, 0x73, 0x5f, 0x73, 0x77, 0x65
        /*0022*/ 	.byte	0x65, 0x70, 0x5f, 0x73, 0x72, 0x63, 0x2f, 0x69, 0x6e, 0x63, 0x6c, 0x75, 0x64, 0x65, 0x2f, 0x63
        /*0032*/ 	.byte	0x75, 0x74, 0x6c, 0x61, 0x73, 0x73, 0x2f, 0x67, 0x65, 0x6d, 0x6d, 0x2f, 0x63, 0x6f, 0x6c, 0x6c
        /*0042*/ 	.byte	0x65, 0x63, 0x74, 0x69, 0x76, 0x65, 0x2f, 0x73, 0x6d, 0x39, 0x30, 0x5f, 0x6d, 0x6d, 0x61, 0x5f
        /*0052*/ 	.byte	0x74, 0x6d, 0x61, 0x5f, 0x67, 0x6d, 0x6d, 0x61, 0x5f, 0x73, 0x73, 0x5f, 0x77, 0x61, 0x72, 0x70
        /*0062*/ 	.byte	0x73, 0x70, 0x65, 0x63, 0x69, 0x61, 0x6c, 0x69, 0x7a, 0x65, 0x64, 0x2e, 0x68, 0x70, 0x70, 0x00
	.type		__unnamed_1,@object
	.size		__unnamed_1,(.L_0 - __unnamed_1)
__unnamed_1:
        /*0072*/ 	.byte	0x76, 0x6f, 0x69, 0x64, 0x20, 0x63, 0x75, 0x74, 0x6c, 0x61, 0x73, 0x73, 0x3a, 0x3a, 0x67, 0x65
        /* <DEDUP_REMOVED lines=180> */
        /*0bc2*/ 	.byte	0x5d, 0x00
.L_0:


//--------------------- .nv.shared._ZN7cutlass13device_kernelINS_4gemm6kernel13GemmUniversalIN4cute5tupleIJiiiiEEENS1_10collective13CollectiveMmaINS1_34MainloopSm90TmaGmmaWarpSpecializedILi4ENS5_IJNS4_1CILi1EEESB_SB_EEENS1_35KernelTmaWarpSpecializedCooperativeEEENS5_IJNSA_ILi128EEENSA_ILi64EEESG_EEENS_10bfloat16_tENS5_IJlSB_lEEESI_SJ_NS4_8TiledMMAINS4_8MMA_AtomIJNS4_4SM904GMMA27MMA_64x64x16_F32BF16BF16_SSILNSN_5MajorE0ELSP_0ELNSN_7ScaleInE1ELSQ_1EEEEEENS4_6LayoutINS5_IJNSA_ILi2EEESB_SB_EEENS5_IJSB_NSA_ILi0EEESW_EEEEENS5_IJNS4_10UnderscoreESZ_SZ_EEEEENS4_13SM90_TMA_LOADENS4_14ComposedLayoutINS4_7SwizzleILi3ELi4ELi3EEENS4_18smem_ptr_flag_bitsILi16EEENST_INS5_IJNSA_ILi8EEESG_EEENS5_IJSG_SB_EEEEEEEvNS4_8identityES12_S1C_vS1D_EENS_8epilogue10collective6detail29Sm90TmaWarpSpecializedAdapterINS1G_15DefaultEpilogueISI_SJ_SJ_NS1F_6thread17LinearCombinationISI_Li1EffLNS1K_9ScaleType4KindE0ELNS_15FloatRoundStyleE2ESI_EENS1_15EpilogueDefaultEEEEEvvEEEEvNT_6ParamsE --------------------------
	.section	.nv.shared._ZN7cutlass13device_kernelINS_4gemm6kernel13GemmUniversalIN4cute5tupleIJiiiiEEENS1_10collective13CollectiveMmaINS1_34MainloopSm90TmaGmmaWarpSpecializedILi4ENS5_IJNS4_1CILi1EEESB_SB_EEENS1_35KernelTmaWarpSpecializedCooperativeEEENS5_IJNSA_ILi128EEENSA_ILi64EEESG_EEENS_10bfloat16_tENS5_IJlSB_lEEESI_SJ_NS4_8TiledMMAINS4_8MMA_AtomIJNS4_4SM904GMMA27MMA_64x64x16_F32BF16BF16_SSILNSN_5MajorE0ELSP_0ELNSN_7ScaleInE1ELSQ_1EEEEEENS4_6LayoutINS5_IJNSA_ILi2EEESB_SB_EEENS5_IJSB_NSA_ILi0EEESW_EEEEENS5_IJNS4_10UnderscoreESZ_SZ_EEEEENS4_13SM90_TMA_LOADENS4_14ComposedLayoutINS4_7SwizzleILi3ELi4ELi3EEENS4_18smem_ptr_flag_bitsILi16EEENST_INS5_IJNSA_ILi8EEESG_EEENS5_IJSG_SB_EEEEEEEvNS4_8identityES12_S1C_vS1D_EENS_8epilogue10collective6detail29Sm90TmaWarpSpecializedAdapterINS1G_15DefaultEpilogueISI_SJ_SJ_NS1F_6thread17LinearCombinationISI_Li1EffLNS1K_9ScaleType4KindE0ELNS_15FloatRoundStyleE2ESI_EENS1_15EpilogueDefaultEEEEEvvEEEEvNT_6ParamsE,"aw",@nobits
	.sectionflags	@""
	.align	16
	.zero		1024


//--------------------- .nv.shared.reserved.0     --------------------------
	.section	.nv.shared.reserved.0,"aw",@nobits
	.weak		__nv_reservedSMEM_offset_0_alias
	.size		__nv_reservedSMEM_offset_0_alias, 0, 0
	.other		__nv_reservedSMEM_offset_0_alias,@"STO_CUDA_RESERVED_SHARED STV_DEFAULT"
__nv_reservedSMEM_offset_0_alias:
	.zero		0


//--------------------- .nv.global                --------------------------
	.section	.nv.global,"aw",@nobits
.nv.global:
	.type		_ZN39_INTERNAL_9396ce23_4_k_cu_c02f30aa_28954cute1_E,@object
	.size		_ZN39_INTERNAL_9396ce23_4_k_cu_c02f30aa_28954cute1_E,(_ZN39_INTERNAL_9396ce23_4_k_cu_c02f30aa_28954cuda3std3__45__cpo6cbeginE - _ZN39_INTERNAL_9396ce23_4_k_cu_c02f30aa_28954cute1_E)
_ZN39_INTERNAL_9396ce23_4_k_cu_c02f30aa_28954cute1_E:
	.zero		1
	.type		_ZN39_INTERNAL_9396ce23_4_k_cu_c02f30aa_28954cuda3std3__45__cpo6cbeginE,@object
	.size		_ZN39_INTERNAL_9396ce23_4_k_cu_c02f30aa_28954cuda3std3__45__cpo6cbeginE,(_ZN39_INTERNAL_9396ce23_4_k_cu_c02f30aa_28954cuda3std3__48in_placeE - _ZN39_INTERNAL_9396ce23_4_k_cu_c02f30aa_28954cuda3std3__45__cpo6cbeginE)
_ZN39_INTERNAL_9396ce23_4_k_cu_c02f30aa_28954cuda3std3__45__cpo6cbeginE:
	.zero		1
	.type		_ZN39_INTERNAL_9396ce23_4_k_cu_c02f30aa_28954cuda3std3__48in_placeE,@object
	.size		_ZN39_INTERNAL_9396ce23_4_k_cu_c02f30aa_28954cuda3std3__48in_placeE,(_ZN39_INTERNAL_9396ce23_4_k_cu_c02f30aa_28954cuda3std6ranges3__45__cpo9iter_moveE - _ZN39_INTERNAL_9396ce23_4_k_cu_c02f30aa_28954cuda3std3__48in_placeE)
_ZN39_INTERNAL_9396ce23_4_k_cu_c02f30aa_28954cuda3std3__48in_placeE:
	.zero		1
	.type		_ZN39_INTERNAL_9396ce23_4_k_cu_c02f30aa_28954cuda3std6ranges3__45__cpo9iter_moveE,@object
	.size		_ZN39_INTERNAL_9396ce23_4_k_cu_c02f30aa_28954cuda3std6ranges3__45__cpo9iter_moveE,(_ZN39_INTERNAL_9396ce23_4_k_cu_c02f30aa_28954cuda3std3__45__cpo5beginE - _ZN39_INTERNAL_9396ce23_4_k_cu_c02f30aa_28954cuda3std6ranges3__45__cpo9iter_moveE)
_ZN39_INTERNAL_9396ce23_4_k_cu_c02f30aa_28954cuda3std6ranges3__45__cpo9iter_moveE:
	.zero		1
	.type		_ZN39_INTERNAL_9396ce23_4_k_cu_c02f30aa_28954cuda3std3__45__cpo5beginE,@object
	.size		_ZN39_INTERNAL_9396ce23_4_k_cu_c02f30aa_28954cuda3std3__45__cpo5beginE,(_ZN39_INTERNAL_9396ce23_4_k_cu_c02f30aa_28954cuda3std3__441_GLOBAL__N__9396ce23_4_k_cu_c02f30aa_28956ignoreE - _ZN39_INTERNAL_9396ce23_4_k_cu_c02f30aa_28954cuda3std3__45__cpo5beginE)
_ZN39_INTERNAL_9396ce23_4_k_cu_c02f30aa_28954cuda3std3__45__cpo5beginE:
	.zero		1
	.type		_ZN39_INTERNAL_9396ce23_4_k_cu_c02f30aa_28954cuda3std3__441_GLOBAL__N__9396ce23_4_k_cu_c02f30aa_28956ignoreE,@object
	.size		_ZN39_INTERNAL_9396ce23_4_k_cu_c02f30aa_28954cuda3std3__441_GLOBAL__N__9396ce23_4_k_cu_c02f30aa_28956ignoreE,(_ZN39_INTERNAL_9396ce23_4_k_cu_c02f30aa_28954cute7productE - _ZN39_INTERNAL_9396ce23_4_k_cu_c02f30aa_28954cuda3std3__441_GLOBAL__N__9396ce23_4_k_cu_c02f30aa_28956ignoreE)
_ZN39_INTERNAL_9396ce23_4_k_cu_c02f30aa_28954cuda3std3__441_GLOBAL__N__9396ce23_4_k_cu_c02f30aa_28956ignoreE:
	.zero		1
	.type		_ZN39_INTERNAL_9396ce23_4_k_cu_c02f30aa_28954cute7productE,@object
	.size		_ZN39_INTERNAL_9396ce23_4_k_cu_c02f30aa_28954cute7productE,(_ZN39_INTERNAL_9396ce23_4_k_cu_c02f30aa_28954cuda3std3__45__cpo3endE - _ZN39_INTERNAL_9396ce23_4_k_cu_c02f30aa_28954cute7productE)
_ZN39_INTERNAL_9396ce23_4_k_cu_c02f30aa_28954cute7productE:
	.zero		1
	.type		_ZN39_INTERNAL_9396ce23_4_k_cu_c02f30aa_28954cuda3std3__45__cpo3endE,@object
	.size		_ZN39_INTERNAL_9396ce23_4_k_cu_c02f30aa_28954cuda3std3__45__cpo3endE,(_ZN39_INTERNAL_9396ce23_4_k_cu_c02f30aa_28954cuda3std3__419piecewise_constructE - _ZN39_INTERNAL_9396ce23_4_k_cu_c02f30aa_28954cuda3std3__45__cpo3endE)
_ZN39_INTERNAL_9396ce23_4_k_cu_c02f30aa_28954cuda3std3__45__cpo3endE:
	.zero		1
	.type		_ZN39_INTERNAL_9396ce23_4_k_cu_c02f30aa_28954cuda3std3__419piecewise_constructE,@object
	.size		_ZN39_INTERNAL_9396ce23_4_k_cu_c02f30aa_28954cuda3std3__419piecewise_constructE,(_ZN39_INTERNAL_9396ce23_4_k_cu_c02f30aa_28954cuda3std3__45__cpo4cendE - _ZN39_INTERNAL_9396ce23_4_k_cu_c02f30aa_28954cuda3std3__419piecewise_constructE)
_ZN39_INTERNAL_9396ce23_4_k_cu_c02f30aa_28954cuda3std3__419piecewise_constructE:
	.zero		1
	.type		_ZN39_INTERNAL_9396ce23_4_k_cu_c02f30aa_28954cuda3std3__45__cpo4cendE,@object
	.size		_ZN39_INTERNAL_9396ce23_4_k_cu_c02f30aa_28954cuda3std3__45__cpo4cendE,(_ZN39_INTERNAL_9396ce23_4_k_cu_c02f30aa_28954cuda3std6ranges3__45__cpo4swapE - _ZN39_INTERNAL_9396ce23_4_k_cu_c02f30aa_28954cuda3std3__45__cpo4cendE)
_ZN39_INTERNAL_9396ce23_4_k_cu_c02f30aa_28954cuda3std3__45__cpo4cendE:
	.zero		1
	.type		_ZN39_INTERNAL_9396ce23_4_k_cu_c02f30aa_28954cuda3std6ranges3__45__cpo4swapE,@object
	.size		_ZN39_INTERNAL_9396ce23_4_k_cu_c02f30aa_28954cuda3std6ranges3__45__cpo4swapE,(.L_8 - _ZN39_INTERNAL_9396ce23_4_k_cu_c02f30aa_28954cuda3std6ranges3__45__cpo4swapE)
_ZN39_INTERNAL_9396ce23_4_k_cu_c02f30aa_28954cuda3std6ranges3__45__cpo4swapE:
	.zero		1
.L_8:


//--------------------- .nv.constant0._ZN7cutlass13device_kernelINS_4gemm6kernel13GemmUniversalIN4cute5tupleIJiiiiEEENS1_10collective13CollectiveMmaINS1_34MainloopSm90TmaGmmaWarpSpecializedILi4ENS5_IJNS4_1CILi1EEESB_SB_EEENS1_35KernelTmaWarpSpecializedCooperativeEEENS5_IJNSA_ILi128EEENSA_ILi64EEESG_EEENS_10bfloat16_tENS5_IJlSB_lEEESI_SJ_NS4_8TiledMMAINS4_8MMA_AtomIJNS4_4SM904GMMA27MMA_64x64x16_F32BF16BF16_SSILNSN_5MajorE0ELSP_0ELNSN_7ScaleInE1ELSQ_1EEEEEENS4_6LayoutINS5_IJNSA_ILi2EEESB_SB_EEENS5_IJSB_NSA_ILi0EEESW_EEEEENS5_IJNS4_10UnderscoreESZ_SZ_EEEEENS4_13SM90_TMA_LOADENS4_14ComposedLayoutINS4_7SwizzleILi3ELi4ELi3EEENS4_18smem_ptr_flag_bitsILi16EEENST_INS5_IJNSA_ILi8EEESG_EEENS5_IJSG_SB_EEEEEEEvNS4_8identityES12_S1C_vS1D_EENS_8epilogue10collective6detail29Sm90TmaWarpSpecializedAdapterINS1G_15DefaultEpilogueISI_SJ_SJ_NS1F_6thread17LinearCombinationISI_Li1EffLNS1K_9ScaleType4KindE0ELNS_15FloatRoundStyleE2ESI_EENS1_15EpilogueDefaultEEEEEvvEEEEvNT_6ParamsE --------------------------
	.section	.nv.constant0._ZN7cutlass13device_kernelINS_4gemm6kernel13GemmUniversalIN4cute5tupleIJiiiiEEENS1_10collective13CollectiveMmaINS1_34MainloopSm90TmaGmmaWarpSpecializedILi4ENS5_IJNS4_1CILi1EEESB_SB_EEENS1_35KernelTmaWarpSpecializedCooperativeEEENS5_IJNSA_ILi128EEENSA_ILi64EEESG_EEENS_10bfloat16_tENS5_IJlSB_lEEESI_SJ_NS4_8TiledMMAINS4_8MMA_AtomIJNS4_4SM904GMMA27MMA_64x64x16_F32BF16BF16_SSILNSN_5MajorE0ELSP_0ELNSN_7ScaleInE1ELSQ_1EEEEEENS4_6LayoutINS5_IJNSA_ILi2EEESB_SB_EEENS5_IJSB_NSA_ILi0EEESW_EEEEENS5_IJNS4_10UnderscoreESZ_SZ_EEEEENS4_13SM90_TMA_LOADENS4_14ComposedLayoutINS4_7SwizzleILi3ELi4ELi3EEENS4_18smem_ptr_flag_bitsILi16EEENST_INS5_IJNSA_ILi8EEESG_EEENS5_IJSG_SB_EEEEEEEvNS4_8identityES12_S1C_vS1D_EENS_8epilogue10collective6detail29Sm90TmaWarpSpecializedAdapterINS1G_15DefaultEpilogueISI_SJ_SJ_NS1F_6thread17LinearCombinationISI_Li1EffLNS1K_9ScaleType4KindE0ELNS_15FloatRoundStyleE2ESI_EENS1_15EpilogueDefaultEEEEEvvEEEEvNT_6ParamsE,"a",@progbits
	.sectionflags	@""
	.align	4
.nv.constant0._ZN7cutlass13device_kernelINS_4gemm6kernel13GemmUniversalIN4cute5tupleIJiiiiEEENS1_10collective13CollectiveMmaINS1_34MainloopSm90TmaGmmaWarpSpecializedILi4ENS5_IJNS4_1CILi1EEESB_SB_EEENS1_35KernelTmaWarpSpecializedCooperativeEEENS5_IJNSA_ILi128EEENSA_ILi64EEESG_EEENS_10bfloat16_tENS5_IJlSB_lEEESI_SJ_NS4_8TiledMMAINS4_8MMA_AtomIJNS4_4SM904GMMA27MMA_64x64x16_F32BF16BF16_SSILNSN_5MajorE0ELSP_0ELNSN_7ScaleInE1ELSQ_1EEEEEENS4_6LayoutINS5_IJNSA_ILi2EEESB_SB_EEENS5_IJSB_NSA_ILi0EEESW_EEEEENS5_IJNS4_10UnderscoreESZ_SZ_EEEEENS4_13SM90_TMA_LOADENS4_14ComposedLayoutINS4_7SwizzleILi3ELi4ELi3EEENS4_18smem_ptr_flag_bitsILi16EEENST_INS5_IJNSA_ILi8EEESG_EEENS5_IJSG_SB_EEEEEEEvNS4_8identityES12_S1C_vS1D_EENS_8epilogue10collective6detail29Sm90TmaWarpSpecializedAdapterINS1G_15DefaultEpilogueISI_SJ_SJ_NS1F_6thread17LinearCombinationISI_Li1EffLNS1K_9ScaleType4KindE0ELNS_15FloatRoundStyleE2ESI_EENS1_15EpilogueDefaultEEEEEvvEEEEvNT_6ParamsE:
	.zero		1664


//--------------------- SYMBOLS --------------------------

	.type		.nv.reservedSmem.offset0,@object
	.size		.nv.reservedSmem.offset0,0x4
	.type		__assertfail,@function
